//
// Generated by NVIDIA NVVM Compiler
//
// Compiler Build ID: CL-36424714
// Cuda compilation tools, release 13.0, V13.0.88
// Based on NVVM 20.0.0
//

.version 9.0
.target sm_100
.address_size 64

	// .globl	_Z13preatt_kernelPfS_iiii
// _ZZ14softmax_kernelPfS_iiiiE9sdata_max has been demoted
// _ZZ14softmax_kernelPfS_iiiiE9sdata_sum has been demoted

.visible .entry _Z13preatt_kernelPfS_iiii(
	.param .u64 .ptr .align 1 _Z13preatt_kernelPfS_iiii_param_0,
	.param .u64 .ptr .align 1 _Z13preatt_kernelPfS_iiii_param_1,
	.param .u32 _Z13preatt_kernelPfS_iiii_param_2,
	.param .u32 _Z13preatt_kernelPfS_iiii_param_3,
	.param .u32 _Z13preatt_kernelPfS_iiii_param_4,
	.param .u32 _Z13preatt_kernelPfS_iiii_param_5
)
{
	.reg .pred 	%p<18>;
	.reg .b32 	%r<53>;
	.reg .b32 	%f<72>;
	.reg .b64 	%rd<57>;

	ld.param.u64 	%rd13, [_Z13preatt_kernelPfS_iiii_param_0];
	ld.param.u64 	%rd14, [_Z13preatt_kernelPfS_iiii_param_1];
	ld.param.u32 	%r21, [_Z13preatt_kernelPfS_iiii_param_2];
	ld.param.u32 	%r22, [_Z13preatt_kernelPfS_iiii_param_3];
	ld.param.u32 	%r19, [_Z13preatt_kernelPfS_iiii_param_4];
	ld.param.u32 	%r23, [_Z13preatt_kernelPfS_iiii_param_5];
	cvta.to.global.u64 	%rd1, %rd14;
	mov.u32 	%r24, %ctaid.x;
	mov.u32 	%r25, %ntid.x;
	mov.u32 	%r26, %tid.x;
	mad.lo.s32 	%r1, %r24, %r25, %r26;
	mov.u32 	%r27, %ctaid.y;
	mov.u32 	%r28, %ntid.y;
	mov.u32 	%r29, %tid.y;
	mad.lo.s32 	%r30, %r27, %r28, %r29;
	mov.u32 	%r31, %ctaid.z;
	mov.u32 	%r32, %ntid.z;
	mov.u32 	%r33, %tid.z;
	mad.lo.s32 	%r34, %r31, %r32, %r33;
	div.s32 	%r4, %r1, %r22;
	setp.ge.s32 	%p1, %r4, %r21;
	setp.lt.s32 	%p2, %r22, 0;
	setp.ge.s32 	%p3, %r30, %r23;
	or.pred  	%p4, %p1, %p3;
	or.pred  	%p5, %p4, %p2;
	setp.ge.s32 	%p6, %r34, %r22;
	or.pred  	%p7, %p5, %p6;
	@%p7 bra 	$L__BB0_16;
	rem.s32 	%r35, %r1, %r22;
	cvta.to.global.u64 	%rd15, %rd13;
	div.s32 	%r5, %r19, %r23;
	mul.lo.s32 	%r36, %r19, 3;
	mul.lo.s32 	%r37, %r36, %r22;
	mul.lo.s32 	%r38, %r37, %r4;
	cvt.s64.s32 	%rd2, %r38;
	mul.lo.s32 	%r39, %r36, %r35;
	cvt.s64.s32 	%rd16, %r39;
	add.s64 	%rd17, %rd2, %rd16;
	mul.lo.s32 	%r40, %r5, %r30;
	cvt.s64.s32 	%rd3, %r40;
	add.s64 	%rd4, %rd17, %rd3;
	mul.lo.s32 	%r41, %r22, %r22;
	mul.lo.s32 	%r42, %r41, %r23;
	mul.lo.s32 	%r43, %r42, %r4;
	cvt.s64.s32 	%rd18, %r43;
	mul.lo.s32 	%r44, %r41, %r30;
	cvt.u64.u32 	%rd19, %r44;
	mul.lo.s32 	%r45, %r35, %r22;
	cvt.s64.s32 	%rd20, %r45;
	add.s64 	%rd21, %rd20, %rd19;
	add.s64 	%rd22, %rd21, %rd18;
	mul.lo.s32 	%r6, %r36, %r34;
	setp.le.s32 	%p8, %r34, %r35;
	cvt.u64.u32 	%rd23, %r34;
	add.s64 	%rd24, %rd22, %rd23;
	shl.b64 	%rd25, %rd24, 2;
	add.s64 	%rd5, %rd15, %rd25;
	@%p8 bra 	$L__BB0_3;
	mov.b32 	%r46, 0;
	st.global.u32 	[%rd5], %r46;
$L__BB0_3:
	setp.lt.s32 	%p9, %r5, 1;
	mov.f32 	%f71, 0f00000000;
	@%p9 bra 	$L__BB0_15;
	cvt.s64.s32 	%rd26, %r19;
	cvt.s64.s32 	%rd27, %r6;
	add.s64 	%rd28, %rd27, %rd26;
	add.s64 	%rd29, %rd28, %rd2;
	add.s64 	%rd6, %rd29, %rd3;
	and.b32  	%r7, %r5, 7;
	setp.lt.u32 	%p10, %r5, 8;
	mov.f32 	%f71, 0f00000000;
	mov.b32 	%r51, 0;
	@%p10 bra 	$L__BB0_7;
	and.b32  	%r51, %r5, 2147483640;
	neg.s32 	%r49, %r51;
	shl.b64 	%rd30, %rd4, 2;
	add.s64 	%rd31, %rd30, %rd1;
	add.s64 	%rd56, %rd31, 16;
	shl.b64 	%rd32, %rd6, 2;
	add.s64 	%rd33, %rd32, %rd1;
	add.s64 	%rd55, %rd33, 16;
	mov.f32 	%f71, 0f00000000;
$L__BB0_6:
	.pragma "nounroll";
	ld.global.f32 	%f17, [%rd56+-16];
	ld.global.f32 	%f18, [%rd55+-16];
	fma.rn.f32 	%f19, %f17, %f18, %f71;
	ld.global.f32 	%f20, [%rd56+-12];
	ld.global.f32 	%f21, [%rd55+-12];
	fma.rn.f32 	%f22, %f20, %f21, %f19;
	ld.global.f32 	%f23, [%rd56+-8];
	ld.global.f32 	%f24, [%rd55+-8];
	fma.rn.f32 	%f25, %f23, %f24, %f22;
	ld.global.f32 	%f26, [%rd56+-4];
	ld.global.f32 	%f27, [%rd55+-4];
	fma.rn.f32 	%f28, %f26, %f27, %f25;
	ld.global.f32 	%f29, [%rd56];
	ld.global.f32 	%f30, [%rd55];
	fma.rn.f32 	%f31, %f29, %f30, %f28;
	ld.global.f32 	%f32, [%rd56+4];
	ld.global.f32 	%f33, [%rd55+4];
	fma.rn.f32 	%f34, %f32, %f33, %f31;
	ld.global.f32 	%f35, [%rd56+8];
	ld.global.f32 	%f36, [%rd55+8];
	fma.rn.f32 	%f37, %f35, %f36, %f34;
	ld.global.f32 	%f38, [%rd56+12];
	ld.global.f32 	%f39, [%rd55+12];
	fma.rn.f32 	%f71, %f38, %f39, %f37;
	add.s32 	%r49, %r49, 8;
	add.s64 	%rd56, %rd56, 32;
	add.s64 	%rd55, %rd55, 32;
	setp.ne.s32 	%p11, %r49, 0;
	@%p11 bra 	$L__BB0_6;
$L__BB0_7:
	setp.eq.s32 	%p12, %r7, 0;
	@%p12 bra 	$L__BB0_15;
	and.b32  	%r13, %r5, 3;
	setp.lt.u32 	%p13, %r7, 4;
	@%p13 bra 	$L__BB0_10;
	cvt.u64.u32 	%rd34, %r51;
	add.s64 	%rd35, %rd4, %rd34;
	shl.b64 	%rd36, %rd35, 2;
	add.s64 	%rd37, %rd1, %rd36;
	ld.global.f32 	%f41, [%rd37];
	add.s64 	%rd38, %rd6, %rd34;
	shl.b64 	%rd39, %rd38, 2;
	add.s64 	%rd40, %rd1, %rd39;
	ld.global.f32 	%f42, [%rd40];
	fma.rn.f32 	%f43, %f41, %f42, %f71;
	ld.global.f32 	%f44, [%rd37+4];
	ld.global.f32 	%f45, [%rd40+4];
	fma.rn.f32 	%f46, %f44, %f45, %f43;
	ld.global.f32 	%f47, [%rd37+8];
	ld.global.f32 	%f48, [%rd40+8];
	fma.rn.f32 	%f49, %f47, %f48, %f46;
	ld.global.f32 	%f50, [%rd37+12];
	ld.global.f32 	%f51, [%rd40+12];
	fma.rn.f32 	%f71, %f50, %f51, %f49;
	add.s32 	%r51, %r51, 4;
$L__BB0_10:
	setp.eq.s32 	%p14, %r13, 0;
	@%p14 bra 	$L__BB0_15;
	setp.eq.s32 	%p15, %r13, 1;
	@%p15 bra 	$L__BB0_13;
	cvt.u64.u32 	%rd41, %r51;
	add.s64 	%rd42, %rd4, %rd41;
	shl.b64 	%rd43, %rd42, 2;
	add.s64 	%rd44, %rd1, %rd43;
	ld.global.f32 	%f53, [%rd44];
	add.s64 	%rd45, %rd6, %rd41;
	shl.b64 	%rd46, %rd45, 2;
	add.s64 	%rd47, %rd1, %rd46;
	ld.global.f32 	%f54, [%rd47];
	fma.rn.f32 	%f55, %f53, %f54, %f71;
	ld.global.f32 	%f56, [%rd44+4];
	ld.global.f32 	%f57, [%rd47+4];
	fma.rn.f32 	%f71, %f56, %f57, %f55;
	add.s32 	%r51, %r51, 2;
$L__BB0_13:
	and.b32  	%r48, %r5, 1;
	setp.eq.b32 	%p16, %r48, 1;
	not.pred 	%p17, %p16;
	@%p17 bra 	$L__BB0_15;
	cvt.u64.u32 	%rd48, %r51;
	add.s64 	%rd49, %rd4, %rd48;
	shl.b64 	%rd50, %rd49, 2;
	add.s64 	%rd51, %rd1, %rd50;
	ld.global.f32 	%f58, [%rd51];
	add.s64 	%rd52, %rd6, %rd48;
	shl.b64 	%rd53, %rd52, 2;
	add.s64 	%rd54, %rd1, %rd53;
	ld.global.f32 	%f59, [%rd54];
	fma.rn.f32 	%f71, %f58, %f59, %f71;
$L__BB0_15:
	cvt.rn.f32.s32 	%f60, %r5;
	sqrt.rn.f32 	%f61, %f60;
	rcp.rn.f32 	%f62, %f61;
	mul.f32 	%f63, %f62, %f71;
	st.global.f32 	[%rd5], %f63;
$L__BB0_16:
	ret;

}
	// .globl	_Z14softmax_kernelPfS_iiii
.visible .entry _Z14softmax_kernelPfS_iiii(
	.param .u64 .ptr .align 1 _Z14softmax_kernelPfS_iiii_param_0,
	.param .u64 .ptr .align 1 _Z14softmax_kernelPfS_iiii_param_1,
	.param .u32 _Z14softmax_kernelPfS_iiii_param_2,
	.param .u32 _Z14softmax_kernelPfS_iiii_param_3,
	.param .u32 _Z14softmax_kernelPfS_iiii_param_4,
	.param .u32 _Z14softmax_kernelPfS_iiii_param_5
)
{
	.reg .pred 	%p<17>;
	.reg .b32 	%r<44>;
	.reg .b32 	%f<15>;
	.reg .b64 	%rd<16>;
	// demoted variable
	.shared .align 4 .b8 _ZZ14softmax_kernelPfS_iiiiE9sdata_max[4096];
	// demoted variable
	.shared .align 4 .b8 _ZZ14softmax_kernelPfS_iiiiE9sdata_sum[4096];
	ld.param.u64 	%rd3, [_Z14softmax_kernelPfS_iiii_param_0];
	ld.param.u64 	%rd4, [_Z14softmax_kernelPfS_iiii_param_1];
	ld.param.u32 	%r15, [_Z14softmax_kernelPfS_iiii_param_2];
	ld.param.u32 	%r16, [_Z14softmax_kernelPfS_iiii_param_3];
	ld.param.u32 	%r17, [_Z14softmax_kernelPfS_iiii_param_5];
	mov.u32 	%r18, %ctaid.x;
	mov.u32 	%r43, %ntid.x;
	mov.u32 	%r2, %tid.x;
	mad.lo.s32 	%r3, %r18, %r43, %r2;
	mov.u32 	%r19, %ctaid.y;
	mov.u32 	%r20, %ntid.y;
	mov.u32 	%r21, %tid.y;
	mad.lo.s32 	%r22, %r19, %r20, %r21;
	mov.u32 	%r23, %ctaid.z;
	mov.u32 	%r24, %ntid.z;
	mov.u32 	%r25, %tid.z;
	mad.lo.s32 	%r26, %r23, %r24, %r25;
	div.s32 	%r6, %r3, %r16;
	setp.ge.s32 	%p1, %r6, %r15;
	setp.lt.s32 	%p2, %r16, 0;
	setp.ge.s32 	%p3, %r22, %r17;
	or.pred  	%p4, %p1, %p3;
	or.pred  	%p5, %p4, %p2;
	setp.ge.s32 	%p6, %r26, %r16;
	or.pred  	%p7, %p5, %p6;
	@%p7 bra 	$L__BB1_13;
	rem.s32 	%r27, %r3, %r16;
	cvta.to.global.u64 	%rd5, %rd3;
	mul.lo.s32 	%r28, %r16, %r16;
	mul.lo.s32 	%r29, %r28, %r17;
	mul.lo.s32 	%r30, %r29, %r6;
	cvt.s64.s32 	%rd6, %r30;
	mul.lo.s32 	%r31, %r28, %r22;
	cvt.u64.u32 	%rd7, %r31;
	mul.lo.s32 	%r32, %r27, %r16;
	cvt.s64.s32 	%rd8, %r32;
	add.s64 	%rd9, %rd8, %rd7;
	add.s64 	%rd10, %rd9, %rd6;
	setp.le.s32 	%p8, %r26, %r27;
	cvt.u64.u32 	%rd11, %r26;
	add.s64 	%rd1, %rd10, %rd11;
	shl.b64 	%rd12, %rd1, 2;
	add.s64 	%rd2, %rd5, %rd12;
	@%p8 bra 	$L__BB1_3;
	mov.b32 	%r33, 0;
	st.global.u32 	[%rd2], %r33;
$L__BB1_3:
	cvta.to.global.u64 	%rd13, %rd4;
	add.s64 	%rd15, %rd13, %rd12;
	ld.global.f32 	%f1, [%rd15];
	shl.b32 	%r34, %r2, 2;
	mov.u32 	%r35, _ZZ14softmax_kernelPfS_iiiiE9sdata_max;
	add.s32 	%r7, %r35, %r34;
	st.shared.f32 	[%r7], %f1;
	bar.sync 	0;
	setp.lt.u32 	%p9, %r43, 2;
	@%p9 bra 	$L__BB1_8;
	mov.u32 	%r42, %r43;
$L__BB1_5:
	shr.u32 	%r9, %r42, 1;
	setp.ge.u32 	%p10, %r2, %r9;
	@%p10 bra 	$L__BB1_7;
	ld.shared.f32 	%f2, [%r7];
	shl.b32 	%r36, %r9, 2;
	add.s32 	%r37, %r7, %r36;
	ld.shared.f32 	%f3, [%r37];
	max.f32 	%f4, %f2, %f3;
	st.shared.f32 	[%r7], %f4;
$L__BB1_7:
	bar.sync 	0;
	setp.gt.u32 	%p11, %r42, 3;
	mov.u32 	%r42, %r9;
	@%p11 bra 	$L__BB1_5;
$L__BB1_8:
	setp.lt.u32 	%p12, %r43, 2;
	bar.sync 	0;
	ld.global.f32 	%f5, [%rd2];
	mov.u32 	%r39, _ZZ14softmax_kernelPfS_iiiiE9sdata_sum;
	add.s32 	%r10, %r39, %r34;
	st.shared.f32 	[%r10], %f5;
	bar.sync 	0;
	@%p12 bra 	$L__BB1_12;
$L__BB1_9:
	shr.u32 	%r12, %r43, 1;
	setp.ge.u32 	%p13, %r2, %r12;
	@%p13 bra 	$L__BB1_11;
	shl.b32 	%r40, %r12, 2;
	add.s32 	%r41, %r10, %r40;
	ld.shared.f32 	%f6, [%r41];
	ld.shared.f32 	%f7, [%r10];
	add.f32 	%f8, %f6, %f7;
	st.shared.f32 	[%r10], %f8;
$L__BB1_11:
	bar.sync 	0;
	setp.gt.u32 	%p14, %r43, 3;
	mov.u32 	%r43, %r12;
	@%p14 bra 	$L__BB1_9;
$L__BB1_12:
	setp.eq.s32 	%p15, %r2, 0;
	ld.shared.f32 	%f9, [_ZZ14softmax_kernelPfS_iiiiE9sdata_sum];
	selp.f32 	%f10, %f9, 0f00000000, %p15;
	bar.sync 	0;
	setp.eq.f32 	%p16, %f10, 0f00000000;
	rcp.rn.f32 	%f11, %f10;
	selp.f32 	%f12, 0f00000000, %f11, %p16;
	ld.global.f32 	%f13, [%rd2];
	mul.f32 	%f14, %f13, %f12;
	st.global.f32 	[%rd2], %f14;
$L__BB1_13:
	ret;

}
	// .globl	_Z17accumulate_kernelPfS_S_iiii
.visible .entry _Z17accumulate_kernelPfS_S_iiii(
	.param .u64 .ptr .align 1 _Z17accumulate_kernelPfS_S_iiii_param_0,
	.param .u64 .ptr .align 1 _Z17accumulate_kernelPfS_S_iiii_param_1,
	.param .u64 .ptr .align 1 _Z17accumulate_kernelPfS_S_iiii_param_2,
	.param .u32 _Z17accumulate_kernelPfS_S_iiii_param_3,
	.param .u32 _Z17accumulate_kernelPfS_S_iiii_param_4,
	.param .u32 _Z17accumulate_kernelPfS_S_iiii_param_5,
	.param .u32 _Z17accumulate_kernelPfS_S_iiii_param_6
)
{
	.reg .pred 	%p<16>;
	.reg .b32 	%r<73>;
	.reg .b32 	%f<67>;
	.reg .b64 	%rd<47>;

	ld.param.u64 	%rd5, [_Z17accumulate_kernelPfS_S_iiii_param_1];
	ld.param.u64 	%rd6, [_Z17accumulate_kernelPfS_S_iiii_param_2];
	ld.param.u32 	%r30, [_Z17accumulate_kernelPfS_S_iiii_param_3];
	ld.param.u32 	%r31, [_Z17accumulate_kernelPfS_S_iiii_param_4];
	ld.param.u32 	%r28, [_Z17accumulate_kernelPfS_S_iiii_param_5];
	ld.param.u32 	%r32, [_Z17accumulate_kernelPfS_S_iiii_param_6];
	cvta.to.global.u64 	%rd1, %rd6;
	cvta.to.global.u64 	%rd2, %rd5;
	mov.u32 	%r33, %ctaid.x;
	mov.u32 	%r34, %ntid.x;
	mov.u32 	%r35, %tid.x;
	mad.lo.s32 	%r36, %r33, %r34, %r35;
	mov.u32 	%r37, %ctaid.y;
	mov.u32 	%r38, %ntid.y;
	mov.u32 	%r39, %tid.y;
	mad.lo.s32 	%r40, %r37, %r38, %r39;
	mov.u32 	%r41, %ctaid.z;
	mov.u32 	%r42, %ntid.z;
	mov.u32 	%r43, %tid.z;
	mad.lo.s32 	%r44, %r41, %r42, %r43;
	div.s32 	%r3, %r36, %r31;
	mul.lo.s32 	%r45, %r3, %r31;
	sub.s32 	%r4, %r36, %r45;
	setp.ge.s32 	%p1, %r3, %r30;
	setp.lt.s32 	%p2, %r31, 0;
	setp.ge.s32 	%p3, %r40, %r32;
	or.pred  	%p4, %p1, %p3;
	or.pred  	%p5, %p4, %p2;
	setp.ge.s32 	%p6, %r44, %r31;
	or.pred  	%p7, %p5, %p6;
	@%p7 bra 	$L__BB2_13;
	mul.lo.s32 	%r6, %r28, %r44;
	div.s32 	%r47, %r28, %r32;
	mul.lo.s32 	%r48, %r47, %r40;
	cvt.s64.s32 	%rd3, %r48;
	shl.b32 	%r49, %r28, 1;
	mul.lo.s32 	%r7, %r28, 3;
	add.s32 	%r50, %r4, %r49;
	add.s32 	%r8, %r50, %r48;
	mad.lo.s32 	%r51, %r3, %r32, %r40;
	mad.lo.s32 	%r52, %r51, %r31, %r44;
	mul.lo.s32 	%r9, %r52, %r31;
	and.b32  	%r10, %r31, 7;
	setp.lt.u32 	%p8, %r31, 8;
	mov.f32 	%f66, 0f00000000;
	mov.b32 	%r71, 0;
	@%p8 bra 	$L__BB2_4;
	cvt.u32.u64 	%r53, %rd3;
	and.b32  	%r71, %r31, 2147483640;
	neg.s32 	%r69, %r71;
	add.s32 	%r54, %r4, %r53;
	mad.lo.s32 	%r55, %r45, 3, 2;
	mad.lo.s32 	%r68, %r28, %r55, %r54;
	mul.lo.s32 	%r14, %r28, 24;
	mov.f32 	%f66, 0f00000000;
	mul.wide.s32 	%rd11, %r7, 4;
	mov.u32 	%r67, %r9;
$L__BB2_3:
	.pragma "nounroll";
	mul.wide.s32 	%rd7, %r67, 4;
	add.s64 	%rd8, %rd1, %rd7;
	mul.wide.s32 	%rd9, %r68, 4;
	add.s64 	%rd10, %rd2, %rd9;
	ld.global.f32 	%f16, [%rd10];
	ld.global.f32 	%f17, [%rd8];
	fma.rn.f32 	%f18, %f16, %f17, %f66;
	add.s64 	%rd12, %rd10, %rd11;
	ld.global.f32 	%f19, [%rd12];
	ld.global.f32 	%f20, [%rd8+4];
	fma.rn.f32 	%f21, %f19, %f20, %f18;
	add.s64 	%rd13, %rd12, %rd11;
	ld.global.f32 	%f22, [%rd13];
	ld.global.f32 	%f23, [%rd8+8];
	fma.rn.f32 	%f24, %f22, %f23, %f21;
	add.s64 	%rd14, %rd13, %rd11;
	ld.global.f32 	%f25, [%rd14];
	ld.global.f32 	%f26, [%rd8+12];
	fma.rn.f32 	%f27, %f25, %f26, %f24;
	add.s64 	%rd15, %rd14, %rd11;
	ld.global.f32 	%f28, [%rd15];
	ld.global.f32 	%f29, [%rd8+16];
	fma.rn.f32 	%f30, %f28, %f29, %f27;
	add.s64 	%rd16, %rd15, %rd11;
	ld.global.f32 	%f31, [%rd16];
	ld.global.f32 	%f32, [%rd8+20];
	fma.rn.f32 	%f33, %f31, %f32, %f30;
	add.s64 	%rd17, %rd16, %rd11;
	ld.global.f32 	%f34, [%rd17];
	ld.global.f32 	%f35, [%rd8+24];
	fma.rn.f32 	%f36, %f34, %f35, %f33;
	add.s64 	%rd18, %rd17, %rd11;
	ld.global.f32 	%f37, [%rd18];
	ld.global.f32 	%f38, [%rd8+28];
	fma.rn.f32 	%f66, %f37, %f38, %f36;
	add.s32 	%r69, %r69, 8;
	add.s32 	%r68, %r68, %r14;
	add.s32 	%r67, %r67, 8;
	setp.ne.s32 	%p9, %r69, 0;
	@%p9 bra 	$L__BB2_3;
$L__BB2_4:
	setp.eq.s32 	%p10, %r10, 0;
	@%p10 bra 	$L__BB2_12;
	and.b32  	%r22, %r31, 3;
	setp.lt.u32 	%p11, %r10, 4;
	@%p11 bra 	$L__BB2_7;
	add.s32 	%r56, %r71, %r45;
	mad.lo.s32 	%r57, %r7, %r56, %r8;
	mul.wide.s32 	%rd19, %r57, 4;
	add.s64 	%rd20, %rd2, %rd19;
	ld.global.f32 	%f40, [%rd20];
	add.s32 	%r58, %r71, %r9;
	mul.wide.s32 	%rd21, %r58, 4;
	add.s64 	%rd22, %rd1, %rd21;
	ld.global.f32 	%f41, [%rd22];
	fma.rn.f32 	%f42, %f40, %f41, %f66;
	mul.wide.s32 	%rd23, %r7, 4;
	add.s64 	%rd24, %rd20, %rd23;
	ld.global.f32 	%f43, [%rd24];
	ld.global.f32 	%f44, [%rd22+4];
	fma.rn.f32 	%f45, %f43, %f44, %f42;
	add.s64 	%rd25, %rd24, %rd23;
	ld.global.f32 	%f46, [%rd25];
	ld.global.f32 	%f47, [%rd22+8];
	fma.rn.f32 	%f48, %f46, %f47, %f45;
	add.s64 	%rd26, %rd25, %rd23;
	ld.global.f32 	%f49, [%rd26];
	ld.global.f32 	%f50, [%rd22+12];
	fma.rn.f32 	%f66, %f49, %f50, %f48;
	add.s32 	%r71, %r71, 4;
$L__BB2_7:
	setp.eq.s32 	%p12, %r22, 0;
	@%p12 bra 	$L__BB2_12;
	setp.eq.s32 	%p13, %r22, 1;
	@%p13 bra 	$L__BB2_10;
	add.s32 	%r59, %r71, %r45;
	mad.lo.s32 	%r60, %r7, %r59, %r8;
	mul.wide.s32 	%rd27, %r60, 4;
	add.s64 	%rd28, %rd2, %rd27;
	ld.global.f32 	%f52, [%rd28];
	add.s32 	%r61, %r71, %r9;
	mul.wide.s32 	%rd29, %r61, 4;
	add.s64 	%rd30, %rd1, %rd29;
	ld.global.f32 	%f53, [%rd30];
	fma.rn.f32 	%f54, %f52, %f53, %f66;
	mul.wide.s32 	%rd31, %r7, 4;
	add.s64 	%rd32, %rd28, %rd31;
	ld.global.f32 	%f55, [%rd32];
	ld.global.f32 	%f56, [%rd30+4];
	fma.rn.f32 	%f66, %f55, %f56, %f54;
	add.s32 	%r71, %r71, 2;
$L__BB2_10:
	and.b32  	%r62, %r31, 1;
	setp.eq.b32 	%p14, %r62, 1;
	not.pred 	%p15, %p14;
	@%p15 bra 	$L__BB2_12;
	add.s32 	%r63, %r71, %r45;
	mad.lo.s32 	%r64, %r7, %r63, %r8;
	mul.wide.s32 	%rd33, %r64, 4;
	add.s64 	%rd34, %rd2, %rd33;
	ld.global.f32 	%f57, [%rd34];
	add.s32 	%r65, %r71, %r9;
	mul.wide.s32 	%rd35, %r65, 4;
	add.s64 	%rd36, %rd1, %rd35;
	ld.global.f32 	%f58, [%rd36];
	fma.rn.f32 	%f66, %f57, %f58, %f66;
$L__BB2_12:
	ld.param.u64 	%rd46, [_Z17accumulate_kernelPfS_S_iiii_param_0];
	cvt.s64.s32 	%rd37, %r4;
	cvt.s64.s32 	%rd38, %r6;
	add.s64 	%rd39, %rd37, %rd38;
	mul.lo.s32 	%r66, %r45, %r28;
	cvt.s64.s32 	%rd40, %r66;
	add.s64 	%rd41, %rd39, %rd40;
	add.s64 	%rd42, %rd41, %rd3;
	cvta.to.global.u64 	%rd43, %rd46;
	shl.b64 	%rd44, %rd42, 2;
	add.s64 	%rd45, %rd43, %rd44;
	st.global.f32 	[%rd45], %f66;
$L__BB2_13:
	ret;

}
	// .globl	_Z24attention_forward_kernelPfS_S_S_iiii
.visible .entry _Z24attention_forward_kernelPfS_S_S_iiii(
	.param .u64 .ptr .align 1 _Z24attention_forward_kernelPfS_S_S_iiii_param_0,
	.param .u64 .ptr .align 1 _Z24attention_forward_kernelPfS_S_S_iiii_param_1,
	.param .u64 .ptr .align 1 _Z24attention_forward_kernelPfS_S_S_iiii_param_2,
	.param .u64 .ptr .align 1 _Z24attention_forward_kernelPfS_S_S_iiii_param_3,
	.param .u32 _Z24attention_forward_kernelPfS_S_S_iiii_param_4,
	.param .u32 _Z24attention_forward_kernelPfS_S_S_iiii_param_5,
	.param .u32 _Z24attention_forward_kernelPfS_S_S_iiii_param_6,
	.param .u32 _Z24attention_forward_kernelPfS_S_S_iiii_param_7
)
{
	.reg .pred 	%p<77>;
	.reg .b32 	%r<200>;
	.reg .b32 	%f<329>;
	.reg .b64 	%rd<157>;

	ld.param.u64 	%rd25, [_Z24attention_forward_kernelPfS_S_S_iiii_param_0];
	ld.param.u64 	%rd23, [_Z24attention_forward_kernelPfS_S_S_iiii_param_1];
	ld.param.u64 	%rd24, [_Z24attention_forward_kernelPfS_S_S_iiii_param_2];
	ld.param.u64 	%rd26, [_Z24attention_forward_kernelPfS_S_S_iiii_param_3];
	ld.param.u32 	%r86, [_Z24attention_forward_kernelPfS_S_S_iiii_param_4];
	ld.param.u32 	%r87, [_Z24attention_forward_kernelPfS_S_S_iiii_param_5];
	ld.param.u32 	%r84, [_Z24attention_forward_kernelPfS_S_S_iiii_param_6];
	ld.param.u32 	%r85, [_Z24attention_forward_kernelPfS_S_S_iiii_param_7];
	cvta.to.global.u64 	%rd1, %rd25;
	cvta.to.global.u64 	%rd2, %rd26;
	mov.u32 	%r88, %ctaid.x;
	mov.u32 	%r89, %ntid.x;
	mov.u32 	%r90, %tid.x;
	mad.lo.s32 	%r1, %r88, %r89, %r90;
	mov.u32 	%r91, %ctaid.y;
	mov.u32 	%r92, %ntid.y;
	mov.u32 	%r93, %tid.y;
	mad.lo.s32 	%r94, %r91, %r92, %r93;
	mov.u32 	%r95, %ctaid.z;
	mov.u32 	%r96, %ntid.z;
	mov.u32 	%r97, %tid.z;
	mad.lo.s32 	%r3, %r95, %r96, %r97;
	setp.ge.s32 	%p1, %r1, %r86;
	setp.ge.s32 	%p2, %r94, %r87;
	or.pred  	%p3, %p1, %p2;
	setp.ge.s32 	%p4, %r3, %r85;
	or.pred  	%p5, %p3, %p4;
	@%p5 bra 	$L__BB3_116;
	cvta.to.global.u64 	%rd27, %rd23;
	cvta.to.global.u64 	%rd3, %rd24;
	div.s32 	%r4, %r84, %r85;
	cvt.rn.f32.s32 	%f51, %r4;
	sqrt.rn.f32 	%f52, %f51;
	rcp.rn.f32 	%f1, %f52;
	mul.lo.s32 	%r5, %r87, %r1;
	mul.lo.s32 	%r6, %r5, 3;
	mul.lo.s32 	%r7, %r6, %r84;
	cvt.s64.s32 	%rd4, %r7;
	mul.lo.s32 	%r8, %r84, 3;
	mul.lo.s32 	%r98, %r8, %r94;
	cvt.s64.s32 	%rd28, %r98;
	add.s64 	%rd29, %rd4, %rd28;
	mul.lo.s32 	%r99, %r4, %r3;
	cvt.s64.s32 	%rd5, %r99;
	add.s64 	%rd6, %rd29, %rd5;
	mul.lo.s32 	%r100, %r5, %r87;
	mul.lo.s32 	%r101, %r100, %r85;
	cvt.s64.s32 	%rd30, %r101;
	mul.lo.s32 	%r102, %r87, %r3;
	mul.lo.s32 	%r103, %r102, %r87;
	cvt.u64.u32 	%rd31, %r103;
	mul.lo.s32 	%r104, %r87, %r94;
	cvt.u64.u32 	%rd32, %r104;
	add.s64 	%rd33, %rd31, %rd32;
	add.s64 	%rd7, %rd33, %rd30;
	shl.b64 	%rd34, %rd7, 2;
	add.s64 	%rd8, %rd27, %rd34;
	setp.lt.s32 	%p6, %r4, 1;
	@%p6 bra 	$L__BB3_15;
	and.b32  	%r9, %r4, 7;
	cvt.s64.s32 	%rd43, %r84;
	add.s64 	%rd44, %rd4, %rd43;
	add.s64 	%rd9, %rd44, %rd5;
	mov.f32 	%f315, 0f3727C5AC;
	mov.b32 	%r173, 0;
$L__BB3_3:
	mov.u32 	%r10, %r173;
	setp.lt.u32 	%p18, %r4, 8;
	mul.lo.s32 	%r111, %r8, %r10;
	cvt.s64.s32 	%rd45, %r111;
	add.s64 	%rd10, %rd9, %rd45;
	mov.f32 	%f307, 0f00000000;
	mov.b32 	%r176, 0;
	@%p18 bra 	$L__BB3_6;
	mov.f32 	%f307, 0f00000000;
	mov.b32 	%r174, 0;
$L__BB3_5:
	.pragma "nounroll";
	cvt.u64.u32 	%rd46, %r174;
	add.s64 	%rd47, %rd6, %rd46;
	shl.b64 	%rd48, %rd47, 2;
	add.s64 	%rd49, %rd2, %rd48;
	ld.global.f32 	%f62, [%rd49];
	add.s64 	%rd50, %rd10, %rd46;
	shl.b64 	%rd51, %rd50, 2;
	add.s64 	%rd52, %rd2, %rd51;
	ld.global.f32 	%f63, [%rd52];
	fma.rn.f32 	%f64, %f62, %f63, %f307;
	ld.global.f32 	%f65, [%rd49+4];
	ld.global.f32 	%f66, [%rd52+4];
	fma.rn.f32 	%f67, %f65, %f66, %f64;
	ld.global.f32 	%f68, [%rd49+8];
	ld.global.f32 	%f69, [%rd52+8];
	fma.rn.f32 	%f70, %f68, %f69, %f67;
	ld.global.f32 	%f71, [%rd49+12];
	ld.global.f32 	%f72, [%rd52+12];
	fma.rn.f32 	%f73, %f71, %f72, %f70;
	ld.global.f32 	%f74, [%rd49+16];
	ld.global.f32 	%f75, [%rd52+16];
	fma.rn.f32 	%f76, %f74, %f75, %f73;
	ld.global.f32 	%f77, [%rd49+20];
	ld.global.f32 	%f78, [%rd52+20];
	fma.rn.f32 	%f79, %f77, %f78, %f76;
	ld.global.f32 	%f80, [%rd49+24];
	ld.global.f32 	%f81, [%rd52+24];
	fma.rn.f32 	%f82, %f80, %f81, %f79;
	ld.global.f32 	%f83, [%rd49+28];
	ld.global.f32 	%f84, [%rd52+28];
	fma.rn.f32 	%f307, %f83, %f84, %f82;
	add.s32 	%r174, %r174, 8;
	and.b32  	%r176, %r4, 2147483640;
	setp.ne.s32 	%p19, %r174, %r176;
	@%p19 bra 	$L__BB3_5;
$L__BB3_6:
	setp.eq.s32 	%p20, %r9, 0;
	@%p20 bra 	$L__BB3_14;
	add.s32 	%r113, %r9, -1;
	setp.lt.u32 	%p21, %r113, 3;
	@%p21 bra 	$L__BB3_9;
	cvt.u64.u32 	%rd53, %r176;
	add.s64 	%rd54, %rd6, %rd53;
	shl.b64 	%rd55, %rd54, 2;
	add.s64 	%rd56, %rd2, %rd55;
	ld.global.f32 	%f86, [%rd56];
	add.s64 	%rd57, %rd10, %rd53;
	shl.b64 	%rd58, %rd57, 2;
	add.s64 	%rd59, %rd2, %rd58;
	ld.global.f32 	%f87, [%rd59];
	fma.rn.f32 	%f88, %f86, %f87, %f307;
	ld.global.f32 	%f89, [%rd56+4];
	ld.global.f32 	%f90, [%rd59+4];
	fma.rn.f32 	%f91, %f89, %f90, %f88;
	ld.global.f32 	%f92, [%rd56+8];
	ld.global.f32 	%f93, [%rd59+8];
	fma.rn.f32 	%f94, %f92, %f93, %f91;
	ld.global.f32 	%f95, [%rd56+12];
	ld.global.f32 	%f96, [%rd59+12];
	fma.rn.f32 	%f307, %f95, %f96, %f94;
	add.s32 	%r176, %r176, 4;
$L__BB3_9:
	and.b32  	%r114, %r4, 3;
	setp.eq.s32 	%p22, %r114, 0;
	@%p22 bra 	$L__BB3_14;
	setp.eq.s32 	%p23, %r114, 1;
	@%p23 bra 	$L__BB3_12;
	cvt.u64.u32 	%rd60, %r176;
	add.s64 	%rd61, %rd6, %rd60;
	shl.b64 	%rd62, %rd61, 2;
	add.s64 	%rd63, %rd2, %rd62;
	ld.global.f32 	%f98, [%rd63];
	add.s64 	%rd64, %rd10, %rd60;
	shl.b64 	%rd65, %rd64, 2;
	add.s64 	%rd66, %rd2, %rd65;
	ld.global.f32 	%f99, [%rd66];
	fma.rn.f32 	%f100, %f98, %f99, %f307;
	ld.global.f32 	%f101, [%rd63+4];
	ld.global.f32 	%f102, [%rd66+4];
	fma.rn.f32 	%f307, %f101, %f102, %f100;
	add.s32 	%r176, %r176, 2;
$L__BB3_12:
	and.b32  	%r115, %r4, 1;
	setp.eq.b32 	%p24, %r115, 1;
	not.pred 	%p25, %p24;
	@%p25 bra 	$L__BB3_14;
	cvt.u64.u32 	%rd67, %r176;
	add.s64 	%rd68, %rd6, %rd67;
	shl.b64 	%rd69, %rd68, 2;
	add.s64 	%rd70, %rd2, %rd69;
	ld.global.f32 	%f103, [%rd70];
	add.s64 	%rd71, %rd10, %rd67;
	shl.b64 	%rd72, %rd71, 2;
	add.s64 	%rd73, %rd2, %rd72;
	ld.global.f32 	%f104, [%rd73];
	fma.rn.f32 	%f307, %f103, %f104, %f307;
$L__BB3_14:
	mul.f32 	%f105, %f1, %f307;
	setp.gt.f32 	%p26, %f105, %f315;
	selp.f32 	%f315, %f105, %f315, %p26;
	mul.wide.u32 	%rd74, %r10, 4;
	add.s64 	%rd75, %rd8, %rd74;
	st.global.f32 	[%rd75], %f105;
	add.s32 	%r173, %r10, 1;
	setp.eq.s32 	%p27, %r10, %r94;
	@%p27 bra 	$L__BB3_26;
	bra.uni 	$L__BB3_3;
$L__BB3_15:
	mul.f32 	%f16, %f1, 0f00000000;
	add.s32 	%r20, %r94, 1;
	and.b32  	%r21, %r20, 7;
	setp.lt.u32 	%p7, %r94, 7;
	mov.f32 	%f315, 0f3727C5AC;
	mov.b32 	%r180, 0;
	@%p7 bra 	$L__BB3_18;
	and.b32  	%r180, %r20, 536870904;
	mov.f32 	%f315, 0f3727C5AC;
	mov.b32 	%r178, 0;
$L__BB3_17:
	.pragma "nounroll";
	setp.gt.f32 	%p8, %f16, %f315;
	selp.f32 	%f315, %f16, %f315, %p8;
	mul.wide.u32 	%rd35, %r178, 4;
	add.s64 	%rd36, %rd8, %rd35;
	st.global.f32 	[%rd36], %f16;
	st.global.f32 	[%rd36+4], %f16;
	st.global.f32 	[%rd36+8], %f16;
	st.global.f32 	[%rd36+12], %f16;
	st.global.f32 	[%rd36+16], %f16;
	st.global.f32 	[%rd36+20], %f16;
	st.global.f32 	[%rd36+24], %f16;
	st.global.f32 	[%rd36+28], %f16;
	add.s32 	%r178, %r178, 8;
	setp.ne.s32 	%p9, %r178, %r180;
	@%p9 bra 	$L__BB3_17;
$L__BB3_18:
	setp.eq.s32 	%p10, %r21, 0;
	@%p10 bra 	$L__BB3_26;
	setp.lt.u32 	%p11, %r21, 4;
	@%p11 bra 	$L__BB3_21;
	setp.gt.f32 	%p12, %f16, %f315;
	selp.f32 	%f315, %f16, %f315, %p12;
	mul.wide.u32 	%rd37, %r180, 4;
	add.s64 	%rd38, %rd8, %rd37;
	st.global.f32 	[%rd38], %f16;
	st.global.f32 	[%rd38+4], %f16;
	st.global.f32 	[%rd38+8], %f16;
	st.global.f32 	[%rd38+12], %f16;
	add.s32 	%r180, %r180, 4;
$L__BB3_21:
	and.b32  	%r107, %r20, 3;
	setp.eq.s32 	%p13, %r107, 0;
	@%p13 bra 	$L__BB3_26;
	setp.eq.s32 	%p14, %r107, 1;
	@%p14 bra 	$L__BB3_24;
	setp.gt.f32 	%p15, %f16, %f315;
	selp.f32 	%f315, %f16, %f315, %p15;
	mul.wide.u32 	%rd39, %r180, 4;
	add.s64 	%rd40, %rd8, %rd39;
	st.global.f32 	[%rd40], %f16;
	st.global.f32 	[%rd40+4], %f16;
	add.s32 	%r180, %r180, 2;
$L__BB3_24:
	and.b32  	%r108, %r94, 1;
	setp.eq.b32 	%p16, %r108, 1;
	@%p16 bra 	$L__BB3_26;
	setp.gt.f32 	%p17, %f16, %f315;
	selp.f32 	%f315, %f16, %f315, %p17;
	mul.wide.u32 	%rd41, %r180, 4;
	add.s64 	%rd42, %rd8, %rd41;
	st.global.f32 	[%rd42], %f16;
$L__BB3_26:
	add.s64 	%rd11, %rd3, %rd34;
	add.s32 	%r30, %r94, 1;
	and.b32  	%r31, %r30, 3;
	setp.lt.u32 	%p28, %r94, 3;
	mov.f32 	%f320, 0f00000000;
	mov.b32 	%r184, 0;
	@%p28 bra 	$L__BB3_29;
	and.b32  	%r184, %r30, 536870908;
	mov.f32 	%f320, 0f00000000;
	mov.b32 	%r182, 0;
$L__BB3_28:
	mul.wide.u32 	%rd77, %r182, 4;
	add.s64 	%rd78, %rd8, %rd77;
	ld.global.f32 	%f109, [%rd78];
	sub.f32 	%f110, %f109, %f315;
	fma.rn.f32 	%f111, %f110, 0f3BBB989D, 0f3F000000;
	cvt.sat.f32.f32 	%f112, %f111;
	mov.f32 	%f113, 0f4B400001;
	mov.f32 	%f114, 0f437C0000;
	fma.rm.f32 	%f115, %f112, %f114, %f113;
	add.f32 	%f116, %f115, 0fCB40007F;
	neg.f32 	%f117, %f116;
	fma.rn.f32 	%f118, %f110, 0f3FB8AA3B, %f117;
	fma.rn.f32 	%f119, %f110, 0f32A57060, %f118;
	mov.b32 	%r118, %f115;
	shl.b32 	%r119, %r118, 23;
	mov.b32 	%f120, %r119;
	ex2.approx.ftz.f32 	%f121, %f119;
	mul.f32 	%f122, %f121, %f120;
	add.s64 	%rd79, %rd11, %rd77;
	st.global.f32 	[%rd79], %f122;
	add.f32 	%f123, %f320, %f122;
	ld.global.f32 	%f124, [%rd78+4];
	sub.f32 	%f125, %f124, %f315;
	fma.rn.f32 	%f126, %f125, 0f3BBB989D, 0f3F000000;
	cvt.sat.f32.f32 	%f127, %f126;
	fma.rm.f32 	%f128, %f127, %f114, %f113;
	add.f32 	%f129, %f128, 0fCB40007F;
	neg.f32 	%f130, %f129;
	fma.rn.f32 	%f131, %f125, 0f3FB8AA3B, %f130;
	fma.rn.f32 	%f132, %f125, 0f32A57060, %f131;
	mov.b32 	%r120, %f128;
	shl.b32 	%r121, %r120, 23;
	mov.b32 	%f133, %r121;
	ex2.approx.ftz.f32 	%f134, %f132;
	mul.f32 	%f135, %f134, %f133;
	st.global.f32 	[%rd79+4], %f135;
	add.f32 	%f136, %f123, %f135;
	ld.global.f32 	%f137, [%rd78+8];
	sub.f32 	%f138, %f137, %f315;
	fma.rn.f32 	%f139, %f138, 0f3BBB989D, 0f3F000000;
	cvt.sat.f32.f32 	%f140, %f139;
	fma.rm.f32 	%f141, %f140, %f114, %f113;
	add.f32 	%f142, %f141, 0fCB40007F;
	neg.f32 	%f143, %f142;
	fma.rn.f32 	%f144, %f138, 0f3FB8AA3B, %f143;
	fma.rn.f32 	%f145, %f138, 0f32A57060, %f144;
	mov.b32 	%r122, %f141;
	shl.b32 	%r123, %r122, 23;
	mov.b32 	%f146, %r123;
	ex2.approx.ftz.f32 	%f147, %f145;
	mul.f32 	%f148, %f147, %f146;
	st.global.f32 	[%rd79+8], %f148;
	add.f32 	%f149, %f136, %f148;
	ld.global.f32 	%f150, [%rd78+12];
	sub.f32 	%f151, %f150, %f315;
	fma.rn.f32 	%f152, %f151, 0f3BBB989D, 0f3F000000;
	cvt.sat.f32.f32 	%f153, %f152;
	fma.rm.f32 	%f154, %f153, %f114, %f113;
	add.f32 	%f155, %f154, 0fCB40007F;
	neg.f32 	%f156, %f155;
	fma.rn.f32 	%f157, %f151, 0f3FB8AA3B, %f156;
	fma.rn.f32 	%f158, %f151, 0f32A57060, %f157;
	mov.b32 	%r124, %f154;
	shl.b32 	%r125, %r124, 23;
	mov.b32 	%f159, %r125;
	ex2.approx.ftz.f32 	%f160, %f158;
	mul.f32 	%f161, %f160, %f159;
	st.global.f32 	[%rd79+12], %f161;
	add.f32 	%f320, %f149, %f161;
	add.s32 	%r182, %r182, 4;
	setp.ne.s32 	%p29, %r182, %r184;
	@%p29 bra 	$L__BB3_28;
$L__BB3_29:
	setp.eq.s32 	%p30, %r31, 0;
	@%p30 bra 	$L__BB3_32;
	mov.b32 	%r185, 0;
$L__BB3_31:
	.pragma "nounroll";
	mul.wide.u32 	%rd80, %r184, 4;
	add.s64 	%rd81, %rd8, %rd80;
	ld.global.f32 	%f162, [%rd81];
	sub.f32 	%f163, %f162, %f315;
	fma.rn.f32 	%f164, %f163, 0f3BBB989D, 0f3F000000;
	cvt.sat.f32.f32 	%f165, %f164;
	mov.f32 	%f166, 0f4B400001;
	mov.f32 	%f167, 0f437C0000;
	fma.rm.f32 	%f168, %f165, %f167, %f166;
	add.f32 	%f169, %f168, 0fCB40007F;
	neg.f32 	%f170, %f169;
	fma.rn.f32 	%f171, %f163, 0f3FB8AA3B, %f170;
	fma.rn.f32 	%f172, %f163, 0f32A57060, %f171;
	mov.b32 	%r127, %f168;
	shl.b32 	%r128, %r127, 23;
	mov.b32 	%f173, %r128;
	ex2.approx.ftz.f32 	%f174, %f172;
	mul.f32 	%f175, %f174, %f173;
	add.s64 	%rd82, %rd11, %rd80;
	st.global.f32 	[%rd82], %f175;
	add.f32 	%f320, %f320, %f175;
	add.s32 	%r184, %r184, 1;
	add.s32 	%r185, %r185, 1;
	setp.ne.s32 	%p31, %r185, %r31;
	@%p31 bra 	$L__BB3_31;
$L__BB3_32:
	setp.eq.f32 	%p32, %f320, 0f00000000;
	rcp.rn.f32 	%f176, %f320;
	selp.f32 	%f36, 0f00000000, %f176, %p32;
	setp.lt.s32 	%p33, %r87, 1;
	@%p33 bra 	$L__BB3_88;
	and.b32  	%r40, %r87, 7;
	setp.lt.u32 	%p34, %r87, 8;
	mov.b32 	%r188, 0;
	@%p34 bra 	$L__BB3_60;
	and.b32  	%r188, %r87, 2147483640;
	mov.b32 	%r186, 0;
$L__BB3_35:
	.pragma "nounroll";
	setp.gt.u32 	%p35, %r186, %r94;
	mul.wide.u32 	%rd83, %r186, 4;
	add.s64 	%rd12, %rd11, %rd83;
	@%p35 bra 	$L__BB3_37;
	ld.global.f32 	%f177, [%rd12];
	mul.f32 	%f178, %f36, %f177;
	st.global.f32 	[%rd12], %f178;
	bra.uni 	$L__BB3_38;
$L__BB3_37:
	mov.b32 	%r131, 0;
	st.global.u32 	[%rd12], %r131;
$L__BB3_38:
	setp.ge.u32 	%p36, %r186, %r94;
	@%p36 bra 	$L__BB3_40;
	ld.global.f32 	%f179, [%rd12+4];
	mul.f32 	%f180, %f36, %f179;
	st.global.f32 	[%rd12+4], %f180;
	bra.uni 	$L__BB3_41;
$L__BB3_40:
	mov.b32 	%r132, 0;
	st.global.u32 	[%rd12+4], %r132;
$L__BB3_41:
	add.s32 	%r133, %r186, 2;
	setp.gt.u32 	%p37, %r133, %r94;
	@%p37 bra 	$L__BB3_43;
	ld.global.f32 	%f181, [%rd12+8];
	mul.f32 	%f182, %f36, %f181;
	st.global.f32 	[%rd12+8], %f182;
	bra.uni 	$L__BB3_44;
$L__BB3_43:
	mov.b32 	%r134, 0;
	st.global.u32 	[%rd12+8], %r134;
$L__BB3_44:
	add.s32 	%r135, %r186, 3;
	setp.gt.u32 	%p38, %r135, %r94;
	@%p38 bra 	$L__BB3_46;
	ld.global.f32 	%f183, [%rd12+12];
	mul.f32 	%f184, %f36, %f183;
	st.global.f32 	[%rd12+12], %f184;
	bra.uni 	$L__BB3_47;
$L__BB3_46:
	mov.b32 	%r136, 0;
	st.global.u32 	[%rd12+12], %r136;
$L__BB3_47:
	add.s32 	%r137, %r186, 4;
	setp.gt.u32 	%p39, %r137, %r94;
	@%p39 bra 	$L__BB3_49;
	ld.global.f32 	%f185, [%rd12+16];
	mul.f32 	%f186, %f36, %f185;
	st.global.f32 	[%rd12+16], %f186;
	bra.uni 	$L__BB3_50;
$L__BB3_49:
	mov.b32 	%r138, 0;
	st.global.u32 	[%rd12+16], %r138;
$L__BB3_50:
	add.s32 	%r139, %r186, 5;
	setp.gt.u32 	%p40, %r139, %r94;
	@%p40 bra 	$L__BB3_52;
	ld.global.f32 	%f187, [%rd12+20];
	mul.f32 	%f188, %f36, %f187;
	st.global.f32 	[%rd12+20], %f188;
	bra.uni 	$L__BB3_53;
$L__BB3_52:
	mov.b32 	%r140, 0;
	st.global.u32 	[%rd12+20], %r140;
$L__BB3_53:
	add.s32 	%r141, %r186, 6;
	setp.gt.u32 	%p41, %r141, %r94;
	@%p41 bra 	$L__BB3_55;
	ld.global.f32 	%f189, [%rd12+24];
	mul.f32 	%f190, %f36, %f189;
	st.global.f32 	[%rd12+24], %f190;
	bra.uni 	$L__BB3_56;
$L__BB3_55:
	mov.b32 	%r142, 0;
	st.global.u32 	[%rd12+24], %r142;
$L__BB3_56:
	add.s32 	%r143, %r186, 7;
	setp.gt.u32 	%p42, %r143, %r94;
	@%p42 bra 	$L__BB3_58;
	ld.global.f32 	%f191, [%rd12+28];
	mul.f32 	%f192, %f36, %f191;
	st.global.f32 	[%rd12+28], %f192;
	bra.uni 	$L__BB3_59;
$L__BB3_58:
	mov.b32 	%r144, 0;
	st.global.u32 	[%rd12+28], %r144;
$L__BB3_59:
	add.s32 	%r186, %r186, 8;
	setp.ne.s32 	%p43, %r186, %r188;
	@%p43 bra 	$L__BB3_35;
$L__BB3_60:
	setp.eq.s32 	%p44, %r40, 0;
	@%p44 bra 	$L__BB3_88;
	and.b32  	%r45, %r87, 3;
	setp.lt.u32 	%p45, %r40, 4;
	@%p45 bra 	$L__BB3_75;
	setp.gt.u32 	%p46, %r188, %r94;
	mul.wide.u32 	%rd84, %r188, 4;
	add.s64 	%rd13, %rd11, %rd84;
	@%p46 bra 	$L__BB3_64;
	ld.global.f32 	%f193, [%rd13];
	mul.f32 	%f194, %f36, %f193;
	st.global.f32 	[%rd13], %f194;
	bra.uni 	$L__BB3_65;
$L__BB3_64:
	mov.b32 	%r145, 0;
	st.global.u32 	[%rd13], %r145;
$L__BB3_65:
	setp.ge.u32 	%p47, %r188, %r94;
	@%p47 bra 	$L__BB3_67;
	ld.global.f32 	%f195, [%rd13+4];
	mul.f32 	%f196, %f36, %f195;
	st.global.f32 	[%rd13+4], %f196;
	bra.uni 	$L__BB3_68;
$L__BB3_67:
	mov.b32 	%r146, 0;
	st.global.u32 	[%rd13+4], %r146;
$L__BB3_68:
	add.s32 	%r147, %r188, 2;
	setp.gt.u32 	%p48, %r147, %r94;
	@%p48 bra 	$L__BB3_70;
	ld.global.f32 	%f197, [%rd13+8];
	mul.f32 	%f198, %f36, %f197;
	st.global.f32 	[%rd13+8], %f198;
	bra.uni 	$L__BB3_71;
$L__BB3_70:
	mov.b32 	%r148, 0;
	st.global.u32 	[%rd13+8], %r148;
$L__BB3_71:
	add.s32 	%r149, %r188, 3;
	setp.gt.u32 	%p49, %r149, %r94;
	@%p49 bra 	$L__BB3_73;
	ld.global.f32 	%f199, [%rd13+12];
	mul.f32 	%f200, %f36, %f199;
	st.global.f32 	[%rd13+12], %f200;
	bra.uni 	$L__BB3_74;
$L__BB3_73:
	mov.b32 	%r150, 0;
	st.global.u32 	[%rd13+12], %r150;
$L__BB3_74:
	add.s32 	%r188, %r188, 4;
$L__BB3_75:
	setp.eq.s32 	%p50, %r45, 0;
	@%p50 bra 	$L__BB3_88;
	setp.eq.s32 	%p51, %r45, 1;
	@%p51 bra 	$L__BB3_84;
	setp.gt.u32 	%p52, %r188, %r94;
	mul.wide.u32 	%rd85, %r188, 4;
	add.s64 	%rd14, %rd11, %rd85;
	@%p52 bra 	$L__BB3_79;
	ld.global.f32 	%f201, [%rd14];
	mul.f32 	%f202, %f36, %f201;
	st.global.f32 	[%rd14], %f202;
	bra.uni 	$L__BB3_80;
$L__BB3_79:
	mov.b32 	%r151, 0;
	st.global.u32 	[%rd14], %r151;
$L__BB3_80:
	setp.ge.u32 	%p53, %r188, %r94;
	@%p53 bra 	$L__BB3_82;
	ld.global.f32 	%f203, [%rd14+4];
	mul.f32 	%f204, %f36, %f203;
	st.global.f32 	[%rd14+4], %f204;
	bra.uni 	$L__BB3_83;
$L__BB3_82:
	mov.b32 	%r152, 0;
	st.global.u32 	[%rd14+4], %r152;
$L__BB3_83:
	add.s32 	%r188, %r188, 2;
$L__BB3_84:
	and.b32  	%r153, %r87, 1;
	setp.eq.b32 	%p54, %r153, 1;
	not.pred 	%p55, %p54;
	@%p55 bra 	$L__BB3_88;
	setp.gt.u32 	%p56, %r188, %r94;
	@%p56 bra 	$L__BB3_87;
	mul.wide.u32 	%rd86, %r188, 4;
	add.s64 	%rd87, %rd11, %rd86;
	ld.global.f32 	%f205, [%rd87];
	mul.f32 	%f206, %f36, %f205;
	st.global.f32 	[%rd87], %f206;
	bra.uni 	$L__BB3_88;
$L__BB3_87:
	mul.wide.u32 	%rd88, %r188, 4;
	add.s64 	%rd89, %rd11, %rd88;
	mov.b32 	%r154, 0;
	st.global.u32 	[%rd89], %r154;
$L__BB3_88:
	setp.lt.s32 	%p57, %r4, 1;
	mul.lo.s32 	%r155, %r5, %r84;
	cvt.s64.s32 	%rd90, %r155;
	mul.lo.s32 	%r156, %r84, %r94;
	cvt.s64.s32 	%rd91, %r156;
	add.s64 	%rd92, %rd90, %rd91;
	add.s64 	%rd15, %rd92, %rd5;
	@%p57 bra 	$L__BB3_116;
	setp.lt.s32 	%p58, %r87, 1;
	@%p58 bra 	$L__BB3_105;
	cvt.u32.u64 	%r165, %rd5;
	and.b32  	%r50, %r87, 15;
	add.s32 	%r51, %r50, -1;
	and.b32  	%r52, %r87, 7;
	add.s32 	%r53, %r52, -1;
	and.b32  	%r54, %r87, 2147483632;
	and.b32  	%r55, %r87, 3;
	neg.s32 	%r56, %r54;
	add.s32 	%r166, %r6, 2;
	mad.lo.s32 	%r57, %r84, %r166, %r165;
	mul.lo.s32 	%r58, %r84, 48;
	add.s64 	%rd110, %rd34, %rd3;
	add.s64 	%rd16, %rd110, 32;
	shl.b32 	%r167, %r84, 1;
	add.s32 	%r168, %r7, %r167;
	add.s32 	%r59, %r168, %r165;
	mov.b32 	%r190, 0;
$L__BB3_91:
	setp.lt.u32 	%p67, %r87, 16;
	add.s32 	%r61, %r59, %r190;
	mov.f32 	%f328, 0f00000000;
	mov.b32 	%r194, 0;
	@%p67 bra 	$L__BB3_94;
	add.s32 	%r191, %r57, %r190;
	mov.f32 	%f328, 0f00000000;
	mov.u64 	%rd156, %rd16;
	mov.u32 	%r192, %r56;
$L__BB3_93:
	.pragma "nounroll";
	mul.wide.s32 	%rd111, %r191, 4;
	add.s64 	%rd112, %rd2, %rd111;
	ld.global.f32 	%f210, [%rd112];
	ld.global.f32 	%f211, [%rd156+-32];
	fma.rn.f32 	%f212, %f210, %f211, %f328;
	mul.wide.s32 	%rd113, %r8, 4;
	add.s64 	%rd114, %rd112, %rd113;
	ld.global.f32 	%f213, [%rd114];
	ld.global.f32 	%f214, [%rd156+-28];
	fma.rn.f32 	%f215, %f213, %f214, %f212;
	add.s64 	%rd115, %rd114, %rd113;
	ld.global.f32 	%f216, [%rd115];
	ld.global.f32 	%f217, [%rd156+-24];
	fma.rn.f32 	%f218, %f216, %f217, %f215;
	add.s64 	%rd116, %rd115, %rd113;
	ld.global.f32 	%f219, [%rd116];
	ld.global.f32 	%f220, [%rd156+-20];
	fma.rn.f32 	%f221, %f219, %f220, %f218;
	add.s64 	%rd117, %rd116, %rd113;
	ld.global.f32 	%f222, [%rd117];
	ld.global.f32 	%f223, [%rd156+-16];
	fma.rn.f32 	%f224, %f222, %f223, %f221;
	add.s64 	%rd118, %rd117, %rd113;
	ld.global.f32 	%f225, [%rd118];
	ld.global.f32 	%f226, [%rd156+-12];
	fma.rn.f32 	%f227, %f225, %f226, %f224;
	add.s64 	%rd119, %rd118, %rd113;
	ld.global.f32 	%f228, [%rd119];
	ld.global.f32 	%f229, [%rd156+-8];
	fma.rn.f32 	%f230, %f228, %f229, %f227;
	add.s64 	%rd120, %rd119, %rd113;
	ld.global.f32 	%f231, [%rd120];
	ld.global.f32 	%f232, [%rd156+-4];
	fma.rn.f32 	%f233, %f231, %f232, %f230;
	add.s64 	%rd121, %rd120, %rd113;
	ld.global.f32 	%f234, [%rd121];
	ld.global.f32 	%f235, [%rd156];
	fma.rn.f32 	%f236, %f234, %f235, %f233;
	add.s64 	%rd122, %rd121, %rd113;
	ld.global.f32 	%f237, [%rd122];
	ld.global.f32 	%f238, [%rd156+4];
	fma.rn.f32 	%f239, %f237, %f238, %f236;
	add.s64 	%rd123, %rd122, %rd113;
	ld.global.f32 	%f240, [%rd123];
	ld.global.f32 	%f241, [%rd156+8];
	fma.rn.f32 	%f242, %f240, %f241, %f239;
	add.s64 	%rd124, %rd123, %rd113;
	ld.global.f32 	%f243, [%rd124];
	ld.global.f32 	%f244, [%rd156+12];
	fma.rn.f32 	%f245, %f243, %f244, %f242;
	add.s64 	%rd125, %rd124, %rd113;
	ld.global.f32 	%f246, [%rd125];
	ld.global.f32 	%f247, [%rd156+16];
	fma.rn.f32 	%f248, %f246, %f247, %f245;
	add.s64 	%rd126, %rd125, %rd113;
	ld.global.f32 	%f249, [%rd126];
	ld.global.f32 	%f250, [%rd156+20];
	fma.rn.f32 	%f251, %f249, %f250, %f248;
	add.s64 	%rd127, %rd126, %rd113;
	ld.global.f32 	%f252, [%rd127];
	ld.global.f32 	%f253, [%rd156+24];
	fma.rn.f32 	%f254, %f252, %f253, %f251;
	add.s64 	%rd128, %rd127, %rd113;
	ld.global.f32 	%f255, [%rd128];
	ld.global.f32 	%f256, [%rd156+28];
	fma.rn.f32 	%f328, %f255, %f256, %f254;
	add.s32 	%r192, %r192, 16;
	add.s32 	%r191, %r191, %r58;
	add.s64 	%rd156, %rd156, 64;
	setp.ne.s32 	%p68, %r192, 0;
	mov.u32 	%r194, %r54;
	@%p68 bra 	$L__BB3_93;
$L__BB3_94:
	setp.eq.s32 	%p69, %r50, 0;
	@%p69 bra 	$L__BB3_104;
	setp.lt.u32 	%p70, %r51, 7;
	@%p70 bra 	$L__BB3_97;
	mad.lo.s32 	%r170, %r8, %r194, %r61;
	mul.wide.s32 	%rd129, %r170, 4;
	add.s64 	%rd130, %rd2, %rd129;
	ld.global.f32 	%f258, [%rd130];
	mul.wide.u32 	%rd131, %r194, 4;
	add.s64 	%rd132, %rd11, %rd131;
	ld.global.f32 	%f259, [%rd132];
	fma.rn.f32 	%f260, %f258, %f259, %f328;
	mul.wide.s32 	%rd133, %r8, 4;
	add.s64 	%rd134, %rd130, %rd133;
	ld.global.f32 	%f261, [%rd134];
	ld.global.f32 	%f262, [%rd132+4];
	fma.rn.f32 	%f263, %f261, %f262, %f260;
	add.s64 	%rd135, %rd134, %rd133;
	ld.global.f32 	%f264, [%rd135];
	ld.global.f32 	%f265, [%rd132+8];
	fma.rn.f32 	%f266, %f264, %f265, %f263;
	add.s64 	%rd136, %rd135, %rd133;
	ld.global.f32 	%f267, [%rd136];
	ld.global.f32 	%f268, [%rd132+12];
	fma.rn.f32 	%f269, %f267, %f268, %f266;
	add.s64 	%rd137, %rd136, %rd133;
	ld.global.f32 	%f270, [%rd137];
	ld.global.f32 	%f271, [%rd132+16];
	fma.rn.f32 	%f272, %f270, %f271, %f269;
	add.s64 	%rd138, %rd137, %rd133;
	ld.global.f32 	%f273, [%rd138];
	ld.global.f32 	%f274, [%rd132+20];
	fma.rn.f32 	%f275, %f273, %f274, %f272;
	add.s64 	%rd139, %rd138, %rd133;
	ld.global.f32 	%f276, [%rd139];
	ld.global.f32 	%f277, [%rd132+24];
	fma.rn.f32 	%f278, %f276, %f277, %f275;
	add.s64 	%rd140, %rd139, %rd133;
	ld.global.f32 	%f279, [%rd140];
	ld.global.f32 	%f280, [%rd132+28];
	fma.rn.f32 	%f328, %f279, %f280, %f278;
	add.s32 	%r194, %r194, 8;
$L__BB3_97:
	setp.eq.s32 	%p71, %r52, 0;
	@%p71 bra 	$L__BB3_104;
	setp.lt.u32 	%p72, %r53, 3;
	@%p72 bra 	$L__BB3_100;
	mad.lo.s32 	%r171, %r8, %r194, %r61;
	mul.wide.s32 	%rd141, %r171, 4;
	add.s64 	%rd142, %rd2, %rd141;
	ld.global.f32 	%f282, [%rd142];
	mul.wide.u32 	%rd143, %r194, 4;
	add.s64 	%rd144, %rd11, %rd143;
	ld.global.f32 	%f283, [%rd144];
	fma.rn.f32 	%f284, %f282, %f283, %f328;
	mul.wide.s32 	%rd145, %r8, 4;
	add.s64 	%rd146, %rd142, %rd145;
	ld.global.f32 	%f285, [%rd146];
	ld.global.f32 	%f286, [%rd144+4];
	fma.rn.f32 	%f287, %f285, %f286, %f284;
	add.s64 	%rd147, %rd146, %rd145;
	ld.global.f32 	%f288, [%rd147];
	ld.global.f32 	%f289, [%rd144+8];
	fma.rn.f32 	%f290, %f288, %f289, %f287;
	add.s64 	%rd148, %rd147, %rd145;
	ld.global.f32 	%f291, [%rd148];
	ld.global.f32 	%f292, [%rd144+12];
	fma.rn.f32 	%f328, %f291, %f292, %f290;
	add.s32 	%r194, %r194, 4;
$L__BB3_100:
	setp.eq.s32 	%p73, %r55, 0;
	@%p73 bra 	$L__BB3_104;
	setp.eq.s32 	%p74, %r55, 1;
	mad.lo.s32 	%r172, %r8, %r194, %r61;
	mul.wide.s32 	%rd149, %r172, 4;
	add.s64 	%rd19, %rd2, %rd149;
	ld.global.f32 	%f293, [%rd19];
	mul.wide.u32 	%rd150, %r194, 4;
	add.s64 	%rd20, %rd11, %rd150;
	ld.global.f32 	%f294, [%rd20];
	fma.rn.f32 	%f328, %f293, %f294, %f328;
	@%p74 bra 	$L__BB3_104;
	setp.eq.s32 	%p75, %r55, 2;
	mul.wide.s32 	%rd21, %r8, 4;
	add.s64 	%rd22, %rd19, %rd21;
	ld.global.f32 	%f295, [%rd22];
	ld.global.f32 	%f296, [%rd20+4];
	fma.rn.f32 	%f328, %f295, %f296, %f328;
	@%p75 bra 	$L__BB3_104;
	add.s64 	%rd151, %rd22, %rd21;
	ld.global.f32 	%f297, [%rd151];
	ld.global.f32 	%f298, [%rd20+8];
	fma.rn.f32 	%f328, %f297, %f298, %f328;
$L__BB3_104:
	cvt.u64.u32 	%rd152, %r190;
	add.s64 	%rd153, %rd15, %rd152;
	shl.b64 	%rd154, %rd153, 2;
	add.s64 	%rd155, %rd1, %rd154;
	st.global.f32 	[%rd155], %f328;
	add.s32 	%r190, %r190, 1;
	setp.eq.s32 	%p76, %r190, %r4;
	@%p76 bra 	$L__BB3_116;
	bra.uni 	$L__BB3_91;
$L__BB3_105:
	and.b32  	%r73, %r4, 7;
	setp.lt.u32 	%p59, %r4, 8;
	mov.b32 	%r198, 0;
	@%p59 bra 	$L__BB3_108;
	and.b32  	%r198, %r4, 2147483640;
	mov.b32 	%r196, 0;
$L__BB3_107:
	.pragma "nounroll";
	cvt.u64.u32 	%rd93, %r196;
	add.s64 	%rd94, %rd15, %rd93;
	shl.b64 	%rd95, %rd94, 2;
	add.s64 	%rd96, %rd1, %rd95;
	mov.b32 	%r159, 0;
	st.global.u32 	[%rd96], %r159;
	st.global.u32 	[%rd96+4], %r159;
	st.global.u32 	[%rd96+8], %r159;
	st.global.u32 	[%rd96+12], %r159;
	st.global.u32 	[%rd96+16], %r159;
	st.global.u32 	[%rd96+20], %r159;
	st.global.u32 	[%rd96+24], %r159;
	st.global.u32 	[%rd96+28], %r159;
	add.s32 	%r196, %r196, 8;
	setp.ne.s32 	%p60, %r196, %r198;
	@%p60 bra 	$L__BB3_107;
$L__BB3_108:
	setp.eq.s32 	%p61, %r73, 0;
	@%p61 bra 	$L__BB3_116;
	and.b32  	%r78, %r4, 3;
	setp.lt.u32 	%p62, %r73, 4;
	@%p62 bra 	$L__BB3_111;
	cvt.u64.u32 	%rd97, %r198;
	add.s64 	%rd98, %rd15, %rd97;
	shl.b64 	%rd99, %rd98, 2;
	add.s64 	%rd100, %rd1, %rd99;
	mov.b32 	%r160, 0;
	st.global.u32 	[%rd100], %r160;
	st.global.u32 	[%rd100+4], %r160;
	st.global.u32 	[%rd100+8], %r160;
	st.global.u32 	[%rd100+12], %r160;
	add.s32 	%r198, %r198, 4;
$L__BB3_111:
	setp.eq.s32 	%p63, %r78, 0;
	@%p63 bra 	$L__BB3_116;
	setp.eq.s32 	%p64, %r78, 1;
	@%p64 bra 	$L__BB3_114;
	cvt.u64.u32 	%rd101, %r198;
	add.s64 	%rd102, %rd15, %rd101;
	shl.b64 	%rd103, %rd102, 2;
	add.s64 	%rd104, %rd1, %rd103;
	mov.b32 	%r161, 0;
	st.global.u32 	[%rd104], %r161;
	st.global.u32 	[%rd104+4], %r161;
	add.s32 	%r198, %r198, 2;
$L__BB3_114:
	and.b32  	%r162, %r4, 1;
	setp.eq.b32 	%p65, %r162, 1;
	not.pred 	%p66, %p65;
	@%p66 bra 	$L__BB3_116;
	cvt.u64.u32 	%rd105, %r198;
	add.s64 	%rd106, %rd15, %rd105;
	shl.b64 	%rd107, %rd106, 2;
	add.s64 	%rd108, %rd1, %rd107;
	mov.b32 	%r163, 0;
	st.global.u32 	[%rd108], %r163;
$L__BB3_116:
	ret;

}


// ===== COMPILED SASS (sm_100) =====

	.target	sm_100

	.elftype	@"ET_EXEC"


//--------------------- .note.nv.tkinfo           --------------------------
	.section	.note.nv.tkinfo,"",@"SHT_NOTE"
	.sectionflags	@"SHF_NOTE_NV_TKINFO"
	.tkinfo
        /*0018*/ 	.word	0x00000002
        /*0030*/ 	.string	""
        /*0030*/ 	.string	"ptxas"
        /*0030*/ 	.string	"Cuda compilation tools, release 13.0, V13.0.88"
        /*0030*/ 	.string	"Build cuda_13.0.r13.0/compiler.36424714_0"
        /*0030*/ 	.string	"-arch sm_100 -m 64 "



//--------------------- .note.nv.cuinfo           --------------------------
	.section	.note.nv.cuinfo,"",@"SHT_NOTE"
	.sectionflags	@"SHF_NOTE_NV_CUINFO"
        /*0018*/ 	.short	0x0002
        /*001a*/ 	.short	0x0064
        /*001c*/ 	.short	0x0082
	.zero		2


//--------------------- .nv.info                  --------------------------
	.section	.nv.info,"",@"SHT_CUDA_INFO"
	.align	4


	//----- nvinfo : EIATTR_REGCOUNT
	.align		4
        /*0000*/ 	.byte	0x04, 0x2f
        /*0002*/ 	.short	(.L_1 - .L_0)
	.align		4
.L_0:
        /*0004*/ 	.word	index@(_Z13preatt_kernelPfS_iiii)
        /*0008*/ 	.word	0x0000001d


	//----- nvinfo : EIATTR_FRAME_SIZE
	.align		4
.L_1:
        /*000c*/ 	.byte	0x04, 0x11
        /*000e*/ 	.short	(.L_3 - .L_2)
	.align		4
.L_2:
        /*0010*/ 	.word	index@($__internal_4_$__cuda_sm20_sqrt_rn_f32_slowpath)
        /*0014*/ 	.word	0x00000000


	//----- nvinfo : EIATTR_FRAME_SIZE
	.align		4
.L_3:
        /*0018*/ 	.byte	0x04, 0x11
        /*001a*/ 	.short	(.L_5 - .L_4)
	.align		4
.L_4:
        /*001c*/ 	.word	index@($__internal_3_$__cuda_sm20_rcp_rn_f32_slowpath)
        /*0020*/ 	.word	0x00000000


	//----- nvinfo : EIATTR_FRAME_SIZE
	.align		4
.L_5:
        /*0024*/ 	.byte	0x04, 0x11
        /*0026*/ 	.short	(.L_7 - .L_6)
	.align		4
.L_6:
        /*0028*/ 	.word	index@(_Z13preatt_kernelPfS_iiii)
        /*002c*/ 	.word	0x00000000


	//----- nvinfo : EIATTR_REGCOUNT
	.align		4
.L_7:
        /*0030*/ 	.byte	0x04, 0x2f
        /*0032*/ 	.short	(.L_9 - .L_8)
	.align		4
.L_8:
        /*0034*/ 	.word	index@(_Z14softmax_kernelPfS_iiii)
        /*0038*/ 	.word	0x00000012


	//----- nvinfo : EIATTR_FRAME_SIZE
	.align		4
.L_9:
        /*003c*/ 	.byte	0x04, 0x11
        /*003e*/ 	.short	(.L_11 - .L_10)
	.align		4
.L_10:
        /*0040*/ 	.word	index@($__internal_2_$__cuda_sm20_rcp_rn_f32_slowpath)
        /*0044*/ 	.word	0x00000000


	//----- nvinfo : EIATTR_FRAME_SIZE
	.align		4
.L_11:
        /*0048*/ 	.byte	0x04, 0x11
        /*004a*/ 	.short	(.L_13 - .L_12)
	.align		4
.L_12:
        /*004c*/ 	.word	index@(_Z14softmax_kernelPfS_iiii)
        /*0050*/ 	.word	0x00000000


	//----- nvinfo : EIATTR_REGCOUNT
	.align		4
.L_13:
        /*0054*/ 	.byte	0x04, 0x2f
        /*0056*/ 	.short	(.L_15 - .L_14)
	.align		4
.L_14:
        /*0058*/ 	.word	index@(_Z17accumulate_kernelPfS_S_iiii)
        /*005c*/ 	.word	0x00000020


	//----- nvinfo : EIATTR_FRAME_SIZE
	.align		4
.L_15:
        /*0060*/ 	.byte	0x04, 0x11
        /*0062*/ 	.short	(.L_17 - .L_16)
	.align		4
.L_16:
        /*0064*/ 	.word	index@(_Z17accumulate_kernelPfS_S_iiii)
        /*0068*/ 	.word	0x00000000


	//----- nvinfo : EIATTR_REGCOUNT
	.align		4
.L_17:
        /*006c*/ 	.byte	0x04, 0x2f
        /*006e*/ 	.short	(.L_19 - .L_18)
	.align		4
.L_18:
        /*0070*/ 	.word	index@(_Z24attention_forward_kernelPfS_S_S_iiii)
        /*0074*/ 	.word	0x00000020


	//----- nvinfo : EIATTR_FRAME_SIZE
	.align		4
.L_19:
        /*0078*/ 	.byte	0x04, 0x11
        /*007a*/ 	.short	(.L_21 - .L_20)
	.align		4
.L_20:
        /*007c*/ 	.word	index@($__internal_1_$__cuda_sm20_sqrt_rn_f32_slowpath)
        /*0080*/ 	.word	0x00000000


	//----- nvinfo : EIATTR_FRAME_SIZE
	.align		4
.L_21:
        /*0084*/ 	.byte	0x04, 0x11
        /*0086*/ 	.short	(.L_23 - .L_22)
	.align		4
.L_22:
        /*0088*/ 	.word	index@($__internal_0_$__cuda_sm20_rcp_rn_f32_slowpath)
        /*008c*/ 	.word	0x00000000


	//----- nvinfo : EIATTR_FRAME_SIZE
	.align		4
.L_23:
        /*0090*/ 	.byte	0x04, 0x11
        /*0092*/ 	.short	(.L_25 - .L_24)
	.align		4
.L_24:
        /*0094*/ 	.word	index@(_Z24attention_forward_kernelPfS_S_S_iiii)
        /*0098*/ 	.word	0x00000000


	//----- nvinfo : EIATTR_MIN_STACK_SIZE
	.align		4
.L_25:
        /*009c*/ 	.byte	0x04, 0x12
        /*009e*/ 	.short	(.L_27 - .L_26)
	.align		4
.L_26:
        /*00a0*/ 	.word	index@(_Z24attention_forward_kernelPfS_S_S_iiii)
        /*00a4*/ 	.word	0x00000000


	//----- nvinfo : EIATTR_MIN_STACK_SIZE
	.align		4
.L_27:
        /*00a8*/ 	.byte	0x04, 0x12
        /*00aa*/ 	.short	(.L_29 - .L_28)
	.align		4
.L_28:
        /*00ac*/ 	.word	index@(_Z17accumulate_kernelPfS_S_iiii)
        /*00b0*/ 	.word	0x00000000


	//----- nvinfo : EIATTR_MIN_STACK_SIZE
	.align		4
.L_29:
        /*00b4*/ 	.byte	0x04, 0x12
        /*00b6*/ 	.short	(.L_31 - .L_30)
	.align		4
.L_30:
        /*00b8*/ 	.word	index@(_Z14softmax_kernelPfS_iiii)
        /*00bc*/ 	.word	0x00000000


	//----- nvinfo : EIATTR_MIN_STACK_SIZE
	.align		4
.L_31:
        /*00c0*/ 	.byte	0x04, 0x12
        /*00c2*/ 	.short	(.L_33 - .L_32)
	.align		4
.L_32:
        /*00c4*/ 	.word	index@(_Z13preatt_kernelPfS_iiii)
        /*00c8*/ 	.word	0x00000000
.L_33:


//--------------------- .nv.compat                --------------------------
	.section	.nv.compat,"",@"SHT_CUDA_COMPAT_INFO"
	.align	4
        /*0000*/ 	.byte	0x02, 0x09, 0x00, 0x00, 0x02, 0x02, 0x01, 0x00, 0x02, 0x05, 0x05, 0x00, 0x03, 0x07, 0x01, 0x01
        /*0010*/ 	.byte	0x02, 0x03, 0x00, 0x00, 0x02, 0x06, 0x01, 0x00, 0x04, 0x0b, 0x08, 0x00, 0x01, 0x00, 0x00, 0x00
        /*0020*/ 	.byte	0x00, 0x00, 0x00, 0x00


//--------------------- .nv.info._Z24attention_forward_kernelPfS_S_S_iiii --------------------------
	.section	.nv.info._Z24attention_forward_kernelPfS_S_S_iiii,"",@"SHT_CUDA_INFO"
	.sectionflags	@""
	.align	4


	//----- nvinfo : EIATTR_CUDA_API_VERSION
	.align		4
        /*0000*/ 	.byte	0x04, 0x37
        /*0002*/ 	.short	(.L_35 - .L_34)
.L_34:
        /*0004*/ 	.word	0x00000082


	//----- nvinfo : EIATTR_KPARAM_INFO
	.align		4
.L_35:
        /*0008*/ 	.byte	0x04, 0x17
        /*000a*/ 	.short	(.L_37 - .L_36)
.L_36:
        /*000c*/ 	.word	0x00000000
        /*0010*/ 	.short	0x0007
        /*0012*/ 	.short	0x002c
        /*0014*/ 	.byte	0x00, 0xf0, 0x11, 0x00


	//----- nvinfo : EIATTR_KPARAM_INFO
	.align		4
.L_37:
        /*0018*/ 	.byte	0x04, 0x17
        /*001a*/ 	.short	(.L_39 - .L_38)
.L_38:
        /*001c*/ 	.word	0x00000000
        /*0020*/ 	.short	0x0006
        /*0022*/ 	.short	0x0028
        /*0024*/ 	.byte	0x00, 0xf0, 0x11, 0x00


	//----- nvinfo : EIATTR_KPARAM_INFO
	.align		4
.L_39:
        /*0028*/ 	.byte	0x04, 0x17
        /*002a*/ 	.short	(.L_41 - .L_40)
.L_40:
        /*002c*/ 	.word	0x00000000
        /*0030*/ 	.short	0x0005
        /*0032*/ 	.short	0x0024
        /*0034*/ 	.byte	0x00, 0xf0, 0x11, 0x00


	//----- nvinfo : EIATTR_KPARAM_INFO
	.align		4
.L_41:
        /*0038*/ 	.byte	0x04, 0x17
        /*003a*/ 	.short	(.L_43 - .L_42)
.L_42:
        /*003c*/ 	.word	0x00000000
        /*0040*/ 	.short	0x0004
        /*0042*/ 	.short	0x0020
        /*0044*/ 	.byte	0x00, 0xf0, 0x11, 0x00


	//----- nvinfo : EIATTR_KPARAM_INFO
	.align		4
.L_43:
        /*0048*/ 	.byte	0x04, 0x17
        /*004a*/ 	.short	(.L_45 - .L_44)
.L_44:
        /*004c*/ 	.word	0x00000000
        /*0050*/ 	.short	0x0003
        /*0052*/ 	.short	0x0018
        /*0054*/ 	.byte	0x00, 0xf5, 0x21, 0x00


	//----- nvinfo : EIATTR_KPARAM_INFO
	.align		4
.L_45:
        /*0058*/ 	.byte	0x04, 0x17
        /*005a*/ 	.short	(.L_47 - .L_46)
.L_46:
        /*005c*/ 	.word	0x00000000
        /*0060*/ 	.short	0x0002
        /*0062*/ 	.short	0x0010
        /*0064*/ 	.byte	0x00, 0xf5, 0x21, 0x00


	//----- nvinfo : EIATTR_KPARAM_INFO
	.align		4
.L_47:
        /*0068*/ 	.byte	0x04, 0x17
        /*006a*/ 	.short	(.L_49 - .L_48)
.L_48:
        /*006c*/ 	.word	0x00000000
        /*0070*/ 	.short	0x0001
        /*0072*/ 	.short	0x0008
        /*0074*/ 	.byte	0x00, 0xf5, 0x21, 0x00


	//----- nvinfo : EIATTR_KPARAM_INFO
	.align		4
.L_49:
        /*0078*/ 	.byte	0x04, 0x17
        /*007a*/ 	.short	(.L_51 - .L_50)
.L_50:
        /*007c*/ 	.word	0x00000000
        /*0080*/ 	.short	0x0000
        /*0082*/ 	.short	0x0000
        /*0084*/ 	.byte	0x00, 0xf5, 0x21, 0x00


	//----- nvinfo : EIATTR_SPARSE_MMA_MASK
	.align		4
.L_51:
        /*0088*/ 	.byte	0x03, 0x50
        /*008a*/ 	.short	0x0000


	//----- nvinfo : EIATTR_MAXREG_COUNT
	.align		4
        /*008c*/ 	.byte	0x03, 0x1b
        /*008e*/ 	.short	0x00ff


	//----- nvinfo : EIATTR_MERCURY_ISA_VERSION
	.align		4
        /*0090*/ 	.byte	0x03, 0x5f
        /*0092*/ 	.short	0x0101


	//----- nvinfo : EIATTR_VRC_CTA_INIT_COUNT
	.align		4
        /*0094*/ 	.byte	0x02, 0x4a
	.zero		1
	.zero		1


	//----- nvinfo : EIATTR_EXIT_INSTR_OFFSETS
	.align		4
        /*0098*/ 	.byte	0x04, 0x1c
        /*009a*/ 	.short	(.L_53 - .L_52)


	//   ....[0]....
.L_52:
        /*009c*/ 	.word	0x00000120


	//   ....[1]....
        /*00a0*/ 	.word	0x00002380


	//   ....[2]....
        /*00a4*/ 	.word	0x00003050


	//   ....[3]....
        /*00a8*/ 	.word	0x000031e0


	//   ....[4]....
        /*00ac*/ 	.word	0x000032d0


	//   ....[5]....
        /*00b0*/ 	.word	0x000033a0


	//   ....[6]....
        /*00b4*/ 	.word	0x00003410


	//----- nvinfo : EIATTR_CRS_STACK_SIZE
	.align		4
.L_53:
        /*00b8*/ 	.byte	0x04, 0x1e
        /*00ba*/ 	.short	(.L_55 - .L_54)
.L_54:
        /*00bc*/ 	.word	0x00000000


	//----- nvinfo : EIATTR_CBANK_PARAM_SIZE
	.align		4
.L_55:
        /*00c0*/ 	.byte	0x03, 0x19
        /*00c2*/ 	.short	0x0030


	//----- nvinfo : EIATTR_PARAM_CBANK
	.align		4
        /*00c4*/ 	.byte	0x04, 0x0a
        /*00c6*/ 	.short	(.L_57 - .L_56)
	.align		4
.L_56:
        /*00c8*/ 	.word	index@(.nv.constant0._Z24attention_forward_kernelPfS_S_S_iiii)
        /*00cc*/ 	.short	0x0380
        /*00ce*/ 	.short	0x0030


	//----- nvinfo : EIATTR_SW_WAR
	.align		4
.L_57:
        /*00d0*/ 	.byte	0x04, 0x36
        /*00d2*/ 	.short	(.L_59 - .L_58)
.L_58:
        /*00d4*/ 	.word	0x00000008
.L_59:


//--------------------- .nv.info._Z17accumulate_kernelPfS_S_iiii --------------------------
	.section	.nv.info._Z17accumulate_kernelPfS_S_iiii,"",@"SHT_CUDA_INFO"
	.sectionflags	@""
	.align	4


	//----- nvinfo : EIATTR_CUDA_API_VERSION
	.align		4
        /*0000*/ 	.byte	0x04, 0x37
        /*0002*/ 	.short	(.L_61 - .L_60)
.L_60:
        /*0004*/ 	.word	0x00000082


	//----- nvinfo : EIATTR_KPARAM_INFO
	.align		4
.L_61:
        /*0008*/ 	.byte	0x04, 0x17
        /*000a*/ 	.short	(.L_63 - .L_62)
.L_62:
        /*000c*/ 	.word	0x00000000
        /*0010*/ 	.short	0x0006
        /*0012*/ 	.short	0x0024
        /*0014*/ 	.byte	0x00, 0xf0, 0x11, 0x00


	//----- nvinfo : EIATTR_KPARAM_INFO
	.align		4
.L_63:
        /*0018*/ 	.byte	0x04, 0x17
        /*001a*/ 	.short	(.L_65 - .L_64)
.L_64:
        /*001c*/ 	.word	0x00000000
        /*0020*/ 	.short	0x0005
        /*0022*/ 	.short	0x0020
        /*0024*/ 	.byte	0x00, 0xf0, 0x11, 0x00


	//----- nvinfo : EIATTR_KPARAM_INFO
	.align		4
.L_65:
        /*0028*/ 	.byte	0x04, 0x17
        /*002a*/ 	.short	(.L_67 - .L_66)
.L_66:
        /*002c*/ 	.word	0x00000000
        /*0030*/ 	.short	0x0004
        /*0032*/ 	.short	0x001c
        /*0034*/ 	.byte	0x00, 0xf0, 0x11, 0x00


	//----- nvinfo : EIATTR_KPARAM_INFO
	.align		4
.L_67:
        /*0038*/ 	.byte	0x04, 0x17
        /*003a*/ 	.short	(.L_69 - .L_68)
.L_68:
        /*003c*/ 	.word	0x00000000
        /*0040*/ 	.short	0x0003
        /*0042*/ 	.short	0x0018
        /*0044*/ 	.byte	0x00, 0xf0, 0x11, 0x00


	//----- nvinfo : EIATTR_KPARAM_INFO
	.align		4
.L_69:
        /*0048*/ 	.byte	0x04, 0x17
        /*004a*/ 	.short	(.L_71 - .L_70)
.L_70:
        /*004c*/ 	.word	0x00000000
        /*0050*/ 	.short	0x0002
        /*0052*/ 	.short	0x0010
        /*0054*/ 	.byte	0x00, 0xf5, 0x21, 0x00


	//----- nvinfo : EIATTR_KPARAM_INFO
	.align		4
.L_71:
        /*0058*/ 	.byte	0x04, 0x17
        /*005a*/ 	.short	(.L_73 - .L_72)
.L_72:
        /*005c*/ 	.word	0x00000000
        /*0060*/ 	.short	0x0001
        /*0062*/ 	.short	0x0008
        /*0064*/ 	.byte	0x00, 0xf5, 0x21, 0x00


	//----- nvinfo : EIATTR_KPARAM_INFO
	.align		4
.L_73:
        /*0068*/ 	.byte	0x04, 0x17
        /*006a*/ 	.short	(.L_75 - .L_74)
.L_74:
        /*006c*/ 	.word	0x00000000
        /*0070*/ 	.short	0x0000
        /*0072*/ 	.short	0x0000
        /*0074*/ 	.byte	0x00, 0xf5, 0x21, 0x00


	//----- nvinfo : EIATTR_SPARSE_MMA_MASK
	.align		4
.L_75:
        /*0078*/ 	.byte	0x03, 0x50
        /*007a*/ 	.short	0x0000


	//----- nvinfo : EIATTR_MAXREG_COUNT
	.align		4
        /*007c*/ 	.byte	0x03, 0x1b
        /*007e*/ 	.short	0x00ff


	//----- nvinfo : EIATTR_MERCURY_ISA_VERSION
	.align		4
        /*0080*/ 	.byte	0x03, 0x5f
        /*0082*/ 	.short	0x0101


	//----- nvinfo : EIATTR_VRC_CTA_INIT_COUNT
	.align		4
        /*0084*/ 	.byte	0x02, 0x4a
	.zero		1
	.zero		1


	//----- nvinfo : EIATTR_EXIT_INSTR_OFFSETS
	.align		4
        /*0088*/ 	.byte	0x04, 0x1c
        /*008a*/ 	.short	(.L_77 - .L_76)


	//   ....[0]....
.L_76:
        /*008c*/ 	.word	0x000002b0


	//   ....[1]....
        /*0090*/ 	.word	0x00000cb0


	//----- nvinfo : EIATTR_CBANK_PARAM_SIZE
	.align		4
.L_77:
        /*0094*/ 	.byte	0x03, 0x19
        /*0096*/ 	.short	0x0028


	//----- nvinfo : EIATTR_PARAM_CBANK
	.align		4
        /*0098*/ 	.byte	0x04, 0x0a
        /*009a*/ 	.short	(.L_79 - .L_78)
	.align		4
.L_78:
        /*009c*/ 	.word	index@(.nv.constant0._Z17accumulate_kernelPfS_S_iiii)
        /*00a0*/ 	.short	0x0380
        /*00a2*/ 	.short	0x0028


	//----- nvinfo : EIATTR_SW_WAR
	.align		4
.L_79:
        /*00a4*/ 	.byte	0x04, 0x36
        /*00a6*/ 	.short	(.L_81 - .L_80)
.L_80:
        /*00a8*/ 	.word	0x00000008
.L_81:


//--------------------- .nv.info._Z14softmax_kernelPfS_iiii --------------------------
	.section	.nv.info._Z14softmax_kernelPfS_iiii,"",@"SHT_CUDA_INFO"
	.sectionflags	@""
	.align	4


	//----- nvinfo : EIATTR_CUDA_API_VERSION
	.align		4
        /*0000*/ 	.byte	0x04, 0x37
        /*0002*/ 	.short	(.L_83 - .L_82)
.L_82:
        /*0004*/ 	.word	0x00000082


	//----- nvinfo : EIATTR_KPARAM_INFO
	.align		4
.L_83:
        /*0008*/ 	.byte	0x04, 0x17
        /*000a*/ 	.short	(.L_85 - .L_84)
.L_84:
        /*000c*/ 	.word	0x00000000
        /*0010*/ 	.short	0x0005
        /*0012*/ 	.short	0x001c
        /*0014*/ 	.byte	0x00, 0xf0, 0x11, 0x00


	//----- nvinfo : EIATTR_KPARAM_INFO
	.align		4
.L_85:
        /*0018*/ 	.byte	0x04, 0x17
        /*001a*/ 	.short	(.L_87 - .L_86)
.L_86:
        /*001c*/ 	.word	0x00000000
        /*0020*/ 	.short	0x0004
        /*0022*/ 	.short	0x0018
        /*0024*/ 	.byte	0x00, 0xf0, 0x11, 0x00


	//----- nvinfo : EIATTR_KPARAM_INFO
	.align		4
.L_87:
        /*0028*/ 	.byte	0x04, 0x17
        /*002a*/ 	.short	(.L_89 - .L_88)
.L_88:
        /*002c*/ 	.word	0x00000000
        /*0030*/ 	.short	0x0003
        /*0032*/ 	.short	0x0014
        /*0034*/ 	.byte	0x00, 0xf0, 0x11, 0x00


	//----- nvinfo : EIATTR_KPARAM_INFO
	.align		4
.L_89:
        /*0038*/ 	.byte	0x04, 0x17
        /*003a*/ 	.short	(.L_91 - .L_90)
.L_90:
        /*003c*/ 	.word	0x00000000
        /*0040*/ 	.short	0x0002
        /*0042*/ 	.short	0x0010
        /*0044*/ 	.byte	0x00, 0xf0, 0x11, 0x00


	//----- nvinfo : EIATTR_KPARAM_INFO
	.align		4
.L_91:
        /*0048*/ 	.byte	0x04, 0x17
        /*004a*/ 	.short	(.L_93 - .L_92)
.L_92:
        /*004c*/ 	.word	0x00000000
        /*0050*/ 	.short	0x0001
        /*0052*/ 	.short	0x0008
        /*0054*/ 	.byte	0x00, 0xf5, 0x21, 0x00


	//----- nvinfo : EIATTR_KPARAM_INFO
	.align		4
.L_93:
        /*0058*/ 	.byte	0x04, 0x17
        /*005a*/ 	.short	(.L_95 - .L_94)
.L_94:
        /*005c*/ 	.word	0x00000000
        /*0060*/ 	.short	0x0000
        /*0062*/ 	.short	0x0000
        /*0064*/ 	.byte	0x00, 0xf5, 0x21, 0x00


	//----- nvinfo : EIATTR_SPARSE_MMA_MASK
	.align		4
.L_95:
        /*0068*/ 	.byte	0x03, 0x50
        /*006a*/ 	.short	0x0000


	//----- nvinfo : EIATTR_MAXREG_COUNT
	.align		4
        /*006c*/ 	.byte	0x03, 0x1b
        /*006e*/ 	.short	0x00ff


	//----- nvinfo : EIATTR_NUM_BARRIERS
	.align		4
        /*0070*/ 	.byte	0x02, 0x4c
        /*0072*/ 	.byte	0x01
	.zero		1


	//----- nvinfo : EIATTR_MERCURY_ISA_VERSION
	.align		4
        /*0074*/ 	.byte	0x03, 0x5f
        /*0076*/ 	.short	0x0101


	//----- nvinfo : EIATTR_VRC_CTA_INIT_COUNT
	.align		4
        /*0078*/ 	.byte	0x02, 0x4a
	.zero		1
	.zero		1


	//----- nvinfo : EIATTR_EXIT_INSTR_OFFSETS
	.align		4
        /*007c*/ 	.byte	0x04, 0x1c
        /*007e*/ 	.short	(.L_97 - .L_96)


	//   ....[0]....
.L_96:
        /*0080*/ 	.word	0x000002c0


	//   ....[1]....
        /*0084*/ 	.word	0x000008e0


	//----- nvinfo : EIATTR_CRS_STACK_SIZE
	.align		4
.L_97:
        /*0088*/ 	.byte	0x04, 0x1e
        /*008a*/ 	.short	(.L_99 - .L_98)
.L_98:
        /*008c*/ 	.word	0x00000000


	//----- nvinfo : EIATTR_CBANK_PARAM_SIZE
	.align		4
.L_99:
        /*0090*/ 	.byte	0x03, 0x19
        /*0092*/ 	.short	0x0020


	//----- nvinfo : EIATTR_PARAM_CBANK
	.align		4
        /*0094*/ 	.byte	0x04, 0x0a
        /*0096*/ 	.short	(.L_101 - .L_100)
	.align		4
.L_100:
        /*0098*/ 	.word	index@(.nv.constant0._Z14softmax_kernelPfS_iiii)
        /*009c*/ 	.short	0x0380
        /*009e*/ 	.short	0x0020


	//----- nvinfo : EIATTR_SW_WAR
	.align		4
.L_101:
        /*00a0*/ 	.byte	0x04, 0x36
        /*00a2*/ 	.short	(.L_103 - .L_102)
.L_102:
        /*00a4*/ 	.word	0x00000008
.L_103:


//--------------------- .nv.info._Z13preatt_kernelPfS_iiii --------------------------
	.section	.nv.info._Z13preatt_kernelPfS_iiii,"",@"SHT_CUDA_INFO"
	.sectionflags	@""
	.align	4


	//----- nvinfo : EIATTR_CUDA_API_VERSION
	.align		4
        /*0000*/ 	.byte	0x04, 0x37
        /*0002*/ 	.short	(.L_105 - .L_104)
.L_104:
        /*0004*/ 	.word	0x00000082


	//----- nvinfo : EIATTR_KPARAM_INFO
	.align		4
.L_105:
        /*0008*/ 	.byte	0x04, 0x17
        /*000a*/ 	.short	(.L_107 - .L_106)
.L_106:
        /*000c*/ 	.word	0x00000000
        /*0010*/ 	.short	0x0005
        /*0012*/ 	.short	0x001c
        /*0014*/ 	.byte	0x00, 0xf0, 0x11, 0x00


	//----- nvinfo : EIATTR_KPARAM_INFO
	.align		4
.L_107:
        /*0018*/ 	.byte	0x04, 0x17
        /*001a*/ 	.short	(.L_109 - .L_108)
.L_108:
        /*001c*/ 	.word	0x00000000
        /*0020*/ 	.short	0x0004
        /*0022*/ 	.short	0x0018
        /*0024*/ 	.byte	0x00, 0xf0, 0x11, 0x00


	//----- nvinfo : EIATTR_KPARAM_INFO
	.align		4
.L_109:
        /*0028*/ 	.byte	0x04, 0x17
        /*002a*/ 	.short	(.L_111 - .L_110)
.L_110:
        /*002c*/ 	.word	0x00000000
        /*0030*/ 	.short	0x0003
        /*0032*/ 	.short	0x0014
        /*0034*/ 	.byte	0x00, 0xf0, 0x11, 0x00


	//----- nvinfo : EIATTR_KPARAM_INFO
	.align		4
.L_111:
        /*0038*/ 	.byte	0x04, 0x17
        /*003a*/ 	.short	(.L_113 - .L_112)
.L_112:
        /*003c*/ 	.word	0x00000000
        /*0040*/ 	.short	0x0002
        /*0042*/ 	.short	0x0010
        /*0044*/ 	.byte	0x00, 0xf0, 0x11, 0x00


	//----- nvinfo : EIATTR_KPARAM_INFO
	.align		4
.L_113:
        /*0048*/ 	.byte	0x04, 0x17
        /*004a*/ 	.short	(.L_115 - .L_114)
.L_114:
        /*004c*/ 	.word	0x00000000
        /*0050*/ 	.short	0x0001
        /*0052*/ 	.short	0x0008
        /*0054*/ 	.byte	0x00, 0xf5, 0x21, 0x00


	//----- nvinfo : EIATTR_KPARAM_INFO
	.align		4
.L_115:
        /*0058*/ 	.byte	0x04, 0x17
        /*005a*/ 	.short	(.L_117 - .L_116)
.L_116:
        /*005c*/ 	.word	0x00000000
        /*0060*/ 	.short	0x0000
        /*0062*/ 	.short	0x0000
        /*0064*/ 	.byte	0x00, 0xf5, 0x21, 0x00


	//----- nvinfo : EIATTR_SPARSE_MMA_MASK
	.align		4
.L_117:
        /*0068*/ 	.byte	0x03, 0x50
        /*006a*/ 	.short	0x0000


	//----- nvinfo : EIATTR_MAXREG_COUNT
	.align		4
        /*006c*/ 	.byte	0x03, 0x1b
        /*006e*/ 	.short	0x00ff


	//----- nvinfo : EIATTR_MERCURY_ISA_VERSION
	.align		4
        /*0070*/ 	.byte	0x03, 0x5f
        /*0072*/ 	.short	0x0101


	//----- nvinfo : EIATTR_VRC_CTA_INIT_COUNT
	.align		4
        /*0074*/ 	.byte	0x02, 0x4a
	.zero		1
	.zero		1


	//----- nvinfo : EIATTR_EXIT_INSTR_OFFSETS
	.align		4
        /*0078*/ 	.byte	0x04, 0x1c
        /*007a*/ 	.short	(.L_119 - .L_118)


	//   ....[0]....
.L_118:
        /*007c*/ 	.word	0x000002c0


	//   ....[1]....
        /*0080*/ 	.word	0x00000fb0


	//----- nvinfo : EIATTR_CRS_STACK_SIZE
	.align		4
.L_119:
        /*0084*/ 	.byte	0x04, 0x1e
        /*0086*/ 	.short	(.L_121 - .L_120)
.L_120:
        /*0088*/ 	.word	0x00000000


	//----- nvinfo : EIATTR_CBANK_PARAM_SIZE
	.align		4
.L_121:
        /*008c*/ 	.byte	0x03, 0x19
        /*008e*/ 	.short	0x0020


	//----- nvinfo : EIATTR_PARAM_CBANK
	.align		4
        /*0090*/ 	.byte	0x04, 0x0a
        /*0092*/ 	.short	(.L_123 - .L_122)
	.align		4
.L_122:
        /*0094*/ 	.word	index@(.nv.constant0._Z13preatt_kernelPfS_iiii)
        /*0098*/ 	.short	0x0380
        /*009a*/ 	.short	0x0020


	//----- nvinfo : EIATTR_SW_WAR
	.align		4
.L_123:
        /*009c*/ 	.byte	0x04, 0x36
        /*009e*/ 	.short	(.L_125 - .L_124)
.L_124:
        /*00a0*/ 	.word	0x00000008
.L_125:


//--------------------- .nv.callgraph             --------------------------
	.section	.nv.callgraph,"",@"SHT_CUDA_CALLGRAPH"
	.align	4
	.sectionentsize	8
	.align		4
        /*0000*/ 	.word	0x00000000
	.align		4
        /*0004*/ 	.word	0xffffffff
	.align		4
        /*0008*/ 	.word	0x00000000
	.align		4
        /*000c*/ 	.word	0xfffffffe
	.align		4
        /*0010*/ 	.word	0x00000000
	.align		4
        /*0014*/ 	.word	0xfffffffd
	.align		4
        /*0018*/ 	.word	0x00000000
	.align		4
        /*001c*/ 	.word	0xfffffffc


//--------------------- .text._Z24attention_forward_kernelPfS_S_S_iiii --------------------------
	.section	.text._Z24attention_forward_kernelPfS_S_S_iiii,"ax",@progbits
	.align	128
        .global         _Z24attention_forward_kernelPfS_S_S_iiii
        .type           _Z24attention_forward_kernelPfS_S_S_iiii,@function
        .size           _Z24attention_forward_kernelPfS_S_S_iiii,(.L_x_123 - _Z24attention_forward_kernelPfS_S_S_iiii)
        .other          _Z24attention_forward_kernelPfS_S_S_iiii,@"STO_CUDA_ENTRY STV_DEFAULT"
_Z24attention_forward_kernelPfS_S_S_iiii:
.text._Z24attention_forward_kernelPfS_S_S_iiii:
[----:B------:R-:W-:Y:S01]  /*0000*/  LDC R1, c[0x0][0x37c] ;  /* 0x0000df00ff017b82 */ /* 0x000fe20000000800 */
[----:B------:R-:W0:Y:S07]  /*0010*/  S2R R5, SR_TID.Y ;  /* 0x0000000000057919 */ /* 0x000e2e0000002200 */
[----:B------:R-:W1:Y:S01]  /*0020*/  LDC R4, c[0x0][0x360] ;  /* 0x0000d800ff047b82 */ /* 0x000e620000000800 */
[----:B------:R-:W2:Y:S01]  /*0030*/  LDCU.64 UR8, c[0x0][0x3a0] ;  /* 0x00007400ff0877ac */ /* 0x000ea20008000a00 */
[----:B------:R-:W1:Y:S01]  /*0040*/  S2R R3, SR_TID.X ;  /* 0x0000000000037919 */ /* 0x000e620000002100 */
[----:B------:R-:W3:Y:S05]  /*0050*/  S2R R2, SR_TID.Z ;  /* 0x0000000000027919 */ /* 0x000eea0000002300 */
[----:B------:R-:W0:Y:S08]  /*0060*/  S2UR UR5, SR_CTAID.Y ;  /* 0x00000000000579c3 */ /* 0x000e300000002600 */
[----:B------:R-:W0:Y:S08]  /*0070*/  LDC R0, c[0x0][0x364] ;  /* 0x0000d900ff007b82 */ /* 0x000e300000000800 */
[----:B------:R-:W1:Y:S08]  /*0080*/  S2UR UR4, SR_CTAID.X ;  /* 0x00000000000479c3 */ /* 0x000e700000002500 */
[----:B------:R-:W3:Y:S08]  /*0090*/  S2UR UR6, SR_CTAID.Z ;  /* 0x00000000000679c3 */ /* 0x000ef00000002700 */
[----:B------:R-:W3:Y:S01]  /*00a0*/  LDC R9, c[0x0][0x368] ;  /* 0x0000da00ff097b82 */ /* 0x000ee20000000800 */
[----:B0-----:R-:W-:-:S05]  /*00b0*/  IMAD R0, R0, UR5, R5 ;  /* 0x0000000500007c24 */ /* 0x001fca000f8e0205 */
[----:B--2---:R-:W-:Y:S02]  /*00c0*/  ISETP.GE.AND P0, PT, R0, UR9, PT ;  /* 0x0000000900007c0c */ /* 0x004fe4000bf06270 */
[----:B------:R-:W0:Y:S01]  /*00d0*/  LDC R6, c[0x0][0x3ac] ;  /* 0x0000eb00ff067b82 */ /* 0x000e220000000800 */
[----:B-1----:R-:W-:-:S05]  /*00e0*/  IMAD R4, R4, UR4, R3 ;  /* 0x0000000404047c24 */ /* 0x002fca000f8e0203 */
[----:B------:R-:W-:Y:S01]  /*00f0*/  ISETP.GE.OR P0, PT, R4, UR8, P0 ;  /* 0x0000000804007c0c */ /* 0x000fe20008706670 */
[----:B---3--:R-:W-:-:S05]  /*0100*/  IMAD R9, R9, UR6, R2 ;  /* 0x0000000609097c24 */ /* 0x008fca000f8e0202 */
[----:B0-----:R-:W-:-:S13]  /*0110*/  ISETP.GE.OR P0, PT, R9, R6, P0 ;  /* 0x000000060900720c */ /* 0x001fda0000706670 */
[----:B------:R-:W-:Y:S05]  /*0120*/  @P0 EXIT ;  /* 0x000000000000094d */ /* 0x000fea0003800000 */
[----:B------:R-:W-:Y:S01]  /*0130*/  IABS R8, R6 ;  /* 0x0000000600087213 */ /* 0x000fe20000000000 */
[----:B------:R-:W0:Y:S03]  /*0140*/  LDC R11, c[0x0][0x3a8] ;  /* 0x0000ea00ff0b7b82 */ /* 0x000e260000000800 */
[----:B------:R-:W1:Y:S08]  /*0150*/  I2F.RP R5, R8 ;  /* 0x0000000800057306 */ /* 0x000e700000209400 */
[----:B-1----:R-:W1:Y:S01]  /*0160*/  MUFU.RCP R5, R5 ;  /* 0x0000000500057308 */ /* 0x002e620000001000 */
[----:B0-----:R-:W-:-:S02]  /*0170*/  IABS R10, R11 ;  /* 0x0000000b000a7213 */ /* 0x001fc40000000000 */
[----:B-1----:R-:W-:-:S05]  /*0180*/  IADD3 R2, PT, PT, R5, 0xffffffe, RZ ;  /* 0x0ffffffe05027810 */ /* 0x002fca0007ffe0ff */
[----:B------:R0:W1:Y:S02]  /*0190*/  F2I.FTZ.U32.TRUNC.NTZ R3, R2 ;  /* 0x0000000200037305 */ /* 0x000064000021f000 */
[----:B0-----:R-:W-:Y:S02]  /*01a0*/  HFMA2 R2, -RZ, RZ, 0, 0 ;  /* 0x00000000ff027431 */ /* 0x001fe400000001ff */
[----:B-1----:R-:W-:-:S04]  /*01b0*/  IMAD.MOV R7, RZ, RZ, -R3 ;  /* 0x000000ffff077224 */ /* 0x002fc800078e0a03 */
[----:B------:R-:W-:-:S04]  /*01c0*/  IMAD R7, R7, R8, RZ ;  /* 0x0000000807077224 */ /* 0x000fc800078e02ff */
[----:B------:R-:W-:-:S04]  /*01d0*/  IMAD.HI.U32 R3, R3, R7, R2 ;  /* 0x0000000703037227 */ /* 0x000fc800078e0002 */
[----:B------:R-:W-:-:S04]  /*01e0*/  IMAD.MOV.U32 R7, RZ, RZ, R10 ;  /* 0x000000ffff077224 */ /* 0x000fc800078e000a */
[----:B------:R-:W-:-:S05]  /*01f0*/  IMAD.HI.U32 R2, R3, R7, RZ ;  /* 0x0000000703027227 */ /* 0x000fca00078e00ff */
[----:B------:R-:W-:-:S05]  /*0200*/  IADD3 R3, PT, PT, -R2, RZ, RZ ;  /* 0x000000ff02037210 */ /* 0x000fca0007ffe1ff */
[----:B------:R-:W-:-:S05]  /*0210*/  IMAD R3, R8, R3, R7 ;  /* 0x0000000308037224 */ /* 0x000fca00078e0207 */
[----:B------:R-:W-:-:S13]  /*0220*/  ISETP.GT.U32.AND P1, PT, R8, R3, PT ;  /* 0x000000030800720c */ /* 0x000fda0003f24070 */
[----:B------:R-:W-:Y:S01]  /*0230*/  @!P1 IMAD.IADD R3, R3, 0x1, -R8 ;  /* 0x0000000103039824 */ /* 0x000fe200078e0a08 */
[----:B------:R-:W-:Y:S02]  /*0240*/  @!P1 IADD3 R2, PT, PT, R2, 0x1, RZ ;  /* 0x0000000102029810 */ /* 0x000fe40007ffe0ff */
[----:B------:R-:W-:Y:S02]  /*0250*/  ISETP.NE.AND P1, PT, R6, RZ, PT ;  /* 0x000000ff0600720c */ /* 0x000fe40003f25270 */
[----:B------:R-:W-:Y:S02]  /*0260*/  ISETP.GE.U32.AND P0, PT, R3, R8, PT ;  /* 0x000000080300720c */ /* 0x000fe40003f06070 */
[----:B------:R-:W-:-:S04]  /*0270*/  LOP3.LUT R3, R11, R6, RZ, 0x3c, !PT ;  /* 0x000000060b037212 */ /* 0x000fc800078e3cff */
[----:B------:R-:W-:-:S07]  /*0280*/  ISETP.GE.AND P2, PT, R3, RZ, PT ;  /* 0x000000ff0300720c */ /* 0x000fce0003f46270 */
[----:B------:R-:W-:-:S06]  /*0290*/  @P0 VIADD R2, R2, 0x1 ;  /* 0x0000000102020836 */ /* 0x000fcc0000000000 */
[----:B------:R-:W-:Y:S02]  /*02a0*/  @!P2 IADD3 R2, PT, PT, -R2, RZ, RZ ;  /* 0x000000ff0202a210 */ /* 0x000fe40007ffe1ff */
[----:B------:R-:W-:-:S04]  /*02b0*/  @!P1 LOP3.LUT R2, RZ, R6, RZ, 0x33, !PT ;  /* 0x00000006ff029212 */ /* 0x000fc800078e33ff */
[----:B------:R-:W-:-:S04]  /*02c0*/  I2FP.F32.S32 R6, R2 ;  /* 0x0000000200067245 */ /* 0x000fc80000201400 */
[----:B------:R0:W1:Y:S01]  /*02d0*/  MUFU.RSQ R5, R6 ;  /* 0x0000000600057308 */ /* 0x0000620000001400 */
[----:B------:R-:W-:-:S05]  /*02e0*/  VIADD R3, R6, 0xf3000000 ;  /* 0xf300000006037836 */ /* 0x000fca0000000000 */
[----:B------:R-:W-:-:S13]  /*02f0*/  ISETP.GT.U32.AND P0, PT, R3, 0x727fffff, PT ;  /* 0x727fffff0300780c */ /* 0x000fda0003f04070 */
[----:B01----:R-:W-:Y:S05]  /*0300*/  @!P0 BRA `(.L_x_0) ;  /* 0x0000000000108947 */ /* 0x003fea0003800000 */
[----:B------:R-:W-:-:S07]  /*0310*/  MOV R10, 0x330 ;  /* 0x00000330000a7802 */ /* 0x000fce0000000f00 */
[----:B------:R-:W-:Y:S05]  /*0320*/  CALL.REL.NOINC `($__internal_1_$__cuda_sm20_sqrt_rn_f32_slowpath) ;  /* 0x0000003400107944 */ /* 0x000fea0003c00000 */
[----:B------:R-:W-:Y:S01]  /*0330*/  MOV R3, R5 ;  /* 0x0000000500037202 */ /* 0x000fe20000000f00 */
[----:B------:R-:W-:Y:S06]  /*0340*/  BRA `(.L_x_1) ;  /* 0x0000000000107947 */ /* 0x000fec0003800000 */
.L_x_0:
[----:B------:R-:W-:Y:S01]  /*0350*/  FMUL.FTZ R3, R6, R5 ;  /* 0x0000000506037220 */ /* 0x000fe20000410000 */
[----:B------:R-:W-:-:S03]  /*0360*/  FMUL.FTZ R5, R5, 0.5 ;  /* 0x3f00000005057820 */ /* 0x000fc60000410000 */
[----:B------:R-:W-:-:S04]  /*0370*/  FFMA R6, -R3, R3, R6 ;  /* 0x0000000303067223 */ /* 0x000fc80000000106 */
[----:B------:R-:W-:-:S07]  /*0380*/  FFMA R3, R6, R5, R3 ;  /* 0x0000000506037223 */ /* 0x000fce0000000003 */
.L_x_1:
[----:B------:R-:W-:-:S05]  /*0390*/  VIADD R5, R3, 0x1800000 ;  /* 0x0180000003057836 */ /* 0x000fca0000000000 */
[----:B------:R-:W-:-:S04]  /*03a0*/  LOP3.LUT R5, R5, 0x7f800000, RZ, 0xc0, !PT ;  /* 0x7f80000005057812 */ /* 0x000fc800078ec0ff */
[----:B------:R-:W-:-:S13]  /*03b0*/  ISETP.GT.U32.AND P0, PT, R5, 0x1ffffff, PT ;  /* 0x01ffffff0500780c */ /* 0x000fda0003f04070 */
[----:B------:R-:W-:Y:S05]  /*03c0*/  @P0 BRA `(.L_x_2) ;  /* 0x00000000000c0947 */ /* 0x000fea0003800000 */
[----:B------:R-:W-:-:S07]  /*03d0*/  MOV R12, 0x3f0 ;  /* 0x000003f0000c7802 */ /* 0x000fce0000000f00 */
[----:B------:R-:W-:Y:S05]  /*03e0*/  CALL.REL.NOINC `($__internal_0_$__cuda_sm20_rcp_rn_f32_slowpath) ;  /* 0x00000030000c7944 */ /* 0x000fea0003c00000 */
[----:B------:R-:W-:Y:S05]  /*03f0*/  BRA `(.L_x_3) ;  /* 0x0000000000107947 */ /* 0x000fea0003800000 */
.L_x_2:
[----:B------:R-:W0:Y:S02]  /*0400*/  MUFU.RCP R6, R3 ;  /* 0x0000000300067308 */ /* 0x000e240000001000 */
[----:B0-----:R-:W-:-:S04]  /*0410*/  FFMA R5, R6, R3, -1 ;  /* 0xbf80000006057423 */ /* 0x001fc80000000003 */
[----:B------:R-:W-:-:S04]  /*0420*/  FADD.FTZ R5, -R5, -RZ ;  /* 0x800000ff05057221 */ /* 0x000fc80000010100 */
[----:B------:R-:W-:-:S07]  /*0430*/  FFMA R3, R6, R5, R6 ;  /* 0x0000000506037223 */ /* 0x000fce0000000006 */
.L_x_3:
[----:B------:R-:W0:Y:S01]  /*0440*/  LDCU UR6, c[0x0][0x3a4] ;  /* 0x00007480ff0677ac */ /* 0x000e220008000800 */
[----:B------:R-:W1:Y:S01]  /*0450*/  LDC.64 R6, c[0x0][0x3a8] ;  /* 0x0000ea00ff067b82 */ /* 0x000e620000000a00 */
[----:B------:R-:W-:Y:S01]  /*0460*/  BSSY.RECONVERGENT B0, `(.L_x_4) ;  /* 0x00000d1000007945 */ /* 0x000fe20003800200 */
[----:B------:R-:W2:Y:S01]  /*0470*/  LDCU.64 UR4, c[0x0][0x388] ;  /* 0x00007100ff0477ac */ /* 0x000ea20008000a00 */
[----:B------:R-:W3:Y:S01]  /*0480*/  LDCU.64 UR8, c[0x0][0x358] ;  /* 0x00006b00ff0877ac */ /* 0x000ee20008000a00 */
[----:B0-----:R-:W-:Y:S02]  /*0490*/  IMAD R4, R4, UR6, RZ ;  /* 0x0000000604047c24 */ /* 0x001fe4000f8e02ff */
[----:B------:R-:W-:Y:S02]  /*04a0*/  IMAD R5, R9, UR6, RZ ;  /* 0x0000000609057c24 */ /* 0x000fe4000f8e02ff */
[----:B------:R-:W-:Y:S02]  /*04b0*/  IMAD R8, R4, UR6, RZ ;  /* 0x0000000604087c24 */ /* 0x000fe4000f8e02ff */
[----:B------:R-:W-:-:S02]  /*04c0*/  IMAD R10, R0, UR6, RZ ;  /* 0x00000006000a7c24 */ /* 0x000fc4000f8e02ff */
[----:B-1----:R-:W-:Y:S02]  /*04d0*/  IMAD R7, R8, R7, RZ ;  /* 0x0000000708077224 */ /* 0x002fe400078e02ff */
[----:B------:R-:W-:Y:S02]  /*04e0*/  IMAD R8, R5, UR6, RZ ;  /* 0x0000000605087c24 */ /* 0x000fe4000f8e02ff */
[----:B------:R-:W-:Y:S02]  /*04f0*/  IMAD R5, R4, 0x3, RZ ;  /* 0x0000000304057824 */ /* 0x000fe400078e02ff */
[----:B------:R-:W-:Y:S01]  /*0500*/  IMAD R9, R9, R2, RZ ;  /* 0x0000000209097224 */ /* 0x000fe200078e02ff */
[----:B------:R-:W-:Y:S02]  /*0510*/  IADD3 R10, P0, P1, R7, R8, R10 ;  /* 0x00000008070a7210 */ /* 0x000fe4000791e00a */
[----:B------:R-:W-:Y:S01]  /*0520*/  SHF.R.S32.HI R8, RZ, 0x1f, R7 ;  /* 0x0000001fff087819 */ /* 0x000fe20000011407 */
[----:B------:R-:W-:Y:S01]  /*0530*/  IMAD R7, R6, 0x3, RZ ;  /* 0x0000000306077824 */ /* 0x000fe200078e02ff */
[----:B------:R-:W-:Y:S01]  /*0540*/  SHF.R.S32.HI R14, RZ, 0x1f, R9 ;  /* 0x0000001fff0e7819 */ /* 0x000fe20000011409 */
[----:B------:R-:W-:Y:S01]  /*0550*/  IMAD R6, R5, R6, RZ ;  /* 0x0000000605067224 */ /* 0x000fe200078e02ff */
[----:B------:R-:W-:Y:S01]  /*0560*/  IADD3.X R11, PT, PT, R8, RZ, RZ, P0, P1 ;  /* 0x000000ff080b7210 */ /* 0x000fe200007e24ff */
[----:B------:R-:W-:Y:S01]  /*0570*/  IMAD R13, R0, R7, RZ ;  /* 0x00000007000d7224 */ /* 0x000fe200078e02ff */
[----:B------:R-:W-:-:S02]  /*0580*/  ISETP.GE.AND P0, PT, R2, 0x1, PT ;  /* 0x000000010200780c */ /* 0x000fc40003f06270 */
[C---:B------:R-:W-:Y:S02]  /*0590*/  SHF.L.U32 R8, R10.reuse, 0x2, RZ ;  /* 0x000000020a087819 */ /* 0x040fe400000006ff */
[----:B------:R-:W-:Y:S02]  /*05a0*/  SHF.L.U64.HI R10, R10, 0x2, R11 ;  /* 0x000000020a0a7819 */ /* 0x000fe4000001020b */
[----:B--2---:R-:W-:Y:S02]  /*05b0*/  IADD3 R12, P3, PT, R8, UR4, RZ ;  /* 0x00000004080c7c10 */ /* 0x004fe4000ff7e0ff */
[--C-:B------:R-:W-:Y:S02]  /*05c0*/  IADD3 R11, P1, P2, R9, R6, R13.reuse ;  /* 0x00000006090b7210 */ /* 0x100fe40007a3e00d */
[----:B------:R-:W-:Y:S02]  /*05d0*/  SHF.R.S32.HI R15, RZ, 0x1f, R13 ;  /* 0x0000001fff0f7819 */ /* 0x000fe4000001140d */
[----:B------:R-:W-:-:S02]  /*05e0*/  SHF.R.S32.HI R18, RZ, 0x1f, R6 ;  /* 0x0000001fff127819 */ /* 0x000fc40000011406 */
[----:B------:R-:W-:Y:S02]  /*05f0*/  IADD3.X R13, PT, PT, R10, UR5, RZ, P3, !PT ;  /* 0x000000050a0d7c10 */ /* 0x000fe40009ffe4ff */
[----:B------:R-:W-:Y:S01]  /*0600*/  IADD3.X R18, PT, PT, R14, R18, R15, P1, P2 ;  /* 0x000000120e127210 */ /* 0x000fe20000fe440f */
[----:B---3--:R-:W-:Y:S06]  /*0610*/  @!P0 BRA `(.L_x_5) ;  /* 0x0000000800048947 */ /* 0x008fec0003800000 */
[----:B------:R-:W-:Y:S01]  /*0620*/  HFMA2 R23, -RZ, RZ, 0, 0 ;  /* 0x00000000ff177431 */ /* 0x000fe200000001ff */
[----:B------:R-:W-:Y:S01]  /*0630*/  BSSY.RECONVERGENT B1, `(.L_x_6) ;  /* 0x000007e000017945 */ /* 0x000fe20003800200 */
[----:B------:R-:W-:Y:S01]  /*0640*/  IMAD.MOV.U32 R19, RZ, RZ, 0x3727c5ac ;  /* 0x3727c5acff137424 */ /* 0x000fe200078e00ff */
[----:B------:R-:W0:Y:S06]  /*0650*/  LDCU.64 UR4, c[0x0][0x398] ;  /* 0x00007300ff0477ac */ /* 0x000e2c0008000a00 */
.L_x_12:
[----:B-1----:R-:W1:Y:S01]  /*0660*/  LDCU UR6, c[0x0][0x3a8] ;  /* 0x00007500ff0677ac */ /* 0x002e620008000800 */
[----:B------:R-:W-:Y:S01]  /*0670*/  ISETP.GE.U32.AND P0, PT, R2, 0x8, PT ;  /* 0x000000080200780c */ /* 0x000fe20003f06070 */
[----:B------:R-:W-:Y:S01]  /*0680*/  IMAD R25, R7, R23, RZ ;  /* 0x0000001707197224 */ /* 0x000fe200078e02ff */
[----:B------:R-:W-:Y:S01]  /*0690*/  SHF.R.S32.HI R14, RZ, 0x1f, R9 ;  /* 0x0000001fff0e7819 */ /* 0x000fe20000011409 */
[----:B------:R-:W-:Y:S01]  /*06a0*/  IMAD.MOV.U32 R26, RZ, RZ, RZ ;  /* 0x000000ffff1a7224 */ /* 0x000fe200078e00ff */
[--C-:B------:R-:W-:Y:S02]  /*06b0*/  SHF.R.S32.HI R15, RZ, 0x1f, R6.reuse ;  /* 0x0000001fff0f7819 */ /* 0x100fe40000011406 */
[----:B------:R-:W-:Y:S01]  /*06c0*/  MOV R24, RZ ;  /* 0x000000ff00187202 */ /* 0x000fe20000000f00 */
[----:B-1----:R-:W-:Y:S02]  /*06d0*/  USHF.R.S32.HI UR7, URZ, 0x1f, UR6 ;  /* 0x0000001fff077899 */ /* 0x002fe40008011406 */
[----:B------:R-:W-:-:S04]  /*06e0*/  IADD3 R22, P3, P2, R9, UR6, R6 ;  /* 0x0000000609167c10 */ /* 0x000fc8000fa7e006 */
[----:B------:R-:W-:Y:S02]  /*06f0*/  IADD3 R22, P1, PT, R25, R22, RZ ;  /* 0x0000001619167210 */ /* 0x000fe40007f3e0ff */
[----:B------:R-:W-:-:S04]  /*0700*/  IADD3.X R14, PT, PT, R14, UR7, R15, P3, P2 ;  /* 0x000000070e0e7c10 */ /* 0x000fc80009fe440f */
[----:B------:R-:W-:Y:S01]  /*0710*/  LEA.HI.X.SX32 R25, R25, R14, 0x1, P1 ;  /* 0x0000000e19197211 */ /* 0x000fe200008f0eff */
[----:B------:R-:W-:Y:S06]  /*0720*/  @!P0 BRA `(.L_x_7) ;  /* 0x00000000009c8947 */ /* 0x000fec0003800000 */
[----:B------:R-:W-:Y:S01]  /*0730*/  IMAD.MOV.U32 R26, RZ, RZ, RZ ;  /* 0x000000ffff1a7224 */ /* 0x000fe200078e00ff */
[----:B------:R-:W-:-:S07]  /*0740*/  MOV R20, RZ ;  /* 0x000000ff00147202 */ /* 0x000fce0000000f00 */
.L_x_8:
[C---:B------:R-:W-:Y:S02]  /*0750*/  IADD3 R17, P0, PT, R20.reuse, R11, RZ ;  /* 0x0000000b14117210 */ /* 0x040fe40007f1e0ff */
[----:B------:R-:W-:-:S03]  /*0760*/  IADD3 R15, P1, PT, R20, R22, RZ ;  /* 0x00000016140f7210 */ /* 0x000fc60007f3e0ff */
[----:B------:R-:W-:Y:S01]  /*0770*/  IMAD.X R28, RZ, RZ, R18, P0 ;  /* 0x000000ffff1c7224 */ /* 0x000fe200000e0612 */
[----:B------:R-:W-:Y:S02]  /*0780*/  IADD3.X R24, PT, PT, RZ, R25, RZ, P1, !PT ;  /* 0x00000019ff187210 */ /* 0x000fe40000ffe4ff */
[----:B0-----:R-:W-:Y:S02]  /*0790*/  LEA R16, P0, R17, UR4, 0x2 ;  /* 0x0000000411107c11 */ /* 0x001fe4000f8010ff */
[----:B------:R-:W-:Y:S02]  /*07a0*/  LEA R14, P1, R15, UR4, 0x2 ;  /* 0x000000040f0e7c11 */ /* 0x000fe4000f8210ff */
[----:B------:R-:W-:Y:S02]  /*07b0*/  LEA.HI.X R17, R17, UR5, R28, 0x2, P0 ;  /* 0x0000000511117c11 */ /* 0x000fe400080f141c */
[----:B------:R-:W-:-:S03]  /*07c0*/  LEA.HI.X R15, R15, UR5, R24, 0x2, P1 ;  /* 0x000000050f0f7c11 */ /* 0x000fc600088f1418 */
[----:B------:R-:W2:Y:S04]  /*07d0*/  LDG.E R21, desc[UR8][R16.64] ;  /* 0x0000000810157981 */ /* 0x000ea8000c1e1900 */
[----:B------:R-:W2:Y:S04]  /*07e0*/  LDG.E R24, desc[UR8][R14.64] ;  /* 0x000000080e187981 */ /* 0x000ea8000c1e1900 */
[----:B------:R-:W3:Y:S04]  /*07f0*/  LDG.E R28, desc[UR8][R16.64+0x4] ;  /* 0x00000408101c7981 */ /* 0x000ee8000c1e1900 */
[----:B------:R-:W3:Y:S01]  /*0800*/  LDG.E R27, desc[UR8][R14.64+0x4] ;  /* 0x000004080e1b7981 */ /* 0x000ee2000c1e1900 */
[----:B--2---:R-:W-:-:S03]  /*0810*/  FFMA R21, R21, R24, R26 ;  /* 0x0000001815157223 */ /* 0x004fc6000000001a */
[----:B------:R-:W2:Y:S04]  /*0820*/  LDG.E R24, desc[UR8][R16.64+0x8] ;  /* 0x0000080810187981 */ /* 0x000ea8000c1e1900 */
[----:B------:R-:W2:Y:S01]  /*0830*/  LDG.E R26, desc[UR8][R14.64+0x8] ;  /* 0x000008080e1a7981 */ /* 0x000ea2000c1e1900 */
[----:B---3--:R-:W-:-:S03]  /*0840*/  FFMA R21, R28, R27, R21 ;  /* 0x0000001b1c157223 */ /* 0x008fc60000000015 */
        /* <DEDUP_REMOVED lines=8> */
[----:B------:R-:W-:Y:S01]  /*08d0*/  VIADD R20, R20, 0x8 ;  /* 0x0000000814147836 */ /* 0x000fe20000000000 */
[----:B------:R-:W-:Y:S01]  /*08e0*/  LOP3.LUT R29, R2, 0x7ffffff8, RZ, 0xc0, !PT ;  /* 0x7ffffff8021d7812 */ /* 0x000fe200078ec0ff */
[----:B--2---:R-:W-:Y:S02]  /*08f0*/  FFMA R21, R24, R26, R21 ;  /* 0x0000001a18157223 */ /* 0x004fe40000000015 */
[----:B------:R-:W2:Y:S04]  /*0900*/  LDG.E R24, desc[UR8][R16.64+0x18] ;  /* 0x0000180810187981 */ /* 0x000ea8000c1e1900 */
[----:B------:R-:W2:Y:S01]  /*0910*/  LDG.E R26, desc[UR8][R14.64+0x18] ;  /* 0x000018080e1a7981 */ /* 0x000ea2000c1e1900 */
[----:B---3--:R-:W-:-:S03]  /*0920*/  FFMA R21, R28, R27, R21 ;  /* 0x0000001b1c157223 */ /* 0x008fc60000000015 */
[----:B------:R-:W3:Y:S04]  /*0930*/  LDG.E R27, desc[UR8][R16.64+0x1c] ;  /* 0x00001c08101b7981 */ /* 0x000ee8000c1e1900 */
[----:B------:R-:W3:Y:S01]  /*0940*/  LDG.E R28, desc[UR8][R14.64+0x1c] ;  /* 0x00001c080e1c7981 */ /* 0x000ee2000c1e1900 */
[----:B------:R-:W-:Y:S01]  /*0950*/  ISETP.NE.AND P0, PT, R20, R29, PT ;  /* 0x0000001d1400720c */ /* 0x000fe20003f05270 */
[----:B--2---:R-:W-:-:S04]  /*0960*/  FFMA R26, R24, R26, R21 ;  /* 0x0000001a181a7223 */ /* 0x004fc80000000015 */
[----:B---3--:R-:W-:-:S08]  /*0970*/  FFMA R26, R27, R28, R26 ;  /* 0x0000001c1b1a7223 */ /* 0x008fd0000000001a */
[----:B------:R-:W-:Y:S05]  /*0980*/  @P0 BRA `(.L_x_8) ;  /* 0xfffffffc00700947 */ /* 0x000fea000383ffff */
[----:B------:R-:W-:-:S07]  /*0990*/  MOV R24, R29 ;  /* 0x0000001d00187202 */ /* 0x000fce0000000f00 */
.L_x_7:
[----:B------:R-:W-:-:S04]  /*09a0*/  LOP3.LUT R14, R2, 0x7, RZ, 0xc0, !PT ;  /* 0x00000007020e7812 */ /* 0x000fc800078ec0ff */
[----:B------:R-:W-:-:S13]  /*09b0*/  ISETP.NE.AND P0, PT, R14, RZ, PT ;  /* 0x000000ff0e00720c */ /* 0x000fda0003f05270 */
[----:B------:R-:W-:Y:S05]  /*09c0*/  @!P0 BRA `(.L_x_9) ;  /* 0x0000000000ec8947 */ /* 0x000fea0003800000 */
[----:B------:R-:W-:-:S05]  /*09d0*/  VIADD R14, R14, 0xffffffff ;  /* 0xffffffff0e0e7836 */ /* 0x000fca0000000000 */
[----:B------:R-:W-:-:S13]  /*09e0*/  ISETP.GE.U32.AND P0, PT, R14, 0x3, PT ;  /* 0x000000030e00780c */ /* 0x000fda0003f06070 */
[----:B------:R-:W-:Y:S05]  /*09f0*/  @!P0 BRA `(.L_x_10) ;  /* 0x00000000005c8947 */ /* 0x000fea0003800000 */
[----:B------:R-:W1:Y:S01]  /*0a00*/  LDCU.64 UR6, c[0x0][0x398] ;  /* 0x00007300ff0677ac */ /* 0x000e620008000a00 */
[C---:B------:R-:W-:Y:S02]  /*0a10*/  IADD3 R15, P1, PT, R24.reuse, R22, RZ ;  /* 0x00000016180f7210 */ /* 0x040fe40007f3e0ff */
[----:B------:R-:W-:Y:S01]  /*0a20*/  IADD3 R17, P0, PT, R24, R11, RZ ;  /* 0x0000000b18117210 */ /* 0x000fe20007f1e0ff */
[----:B------:R-:W2:Y:S02]  /*0a30*/  LDCU UR10, c[0x0][0x398] ;  /* 0x00007300ff0a77ac */ /* 0x000ea40008000800 */
[----:B------:R-:W-:Y:S01]  /*0a40*/  IMAD.X R20, RZ, RZ, R25, P1 ;  /* 0x000000ffff147224 */ /* 0x000fe200008e0619 */
[----:B------:R-:W-:Y:S02]  /*0a50*/  IADD3.X R28, PT, PT, RZ, R18, RZ, P0, !PT ;  /* 0x00000012ff1c7210 */ /* 0x000fe400007fe4ff */
[----:B-1----:R-:W-:Y:S02]  /*0a60*/  LEA R16, P0, R17, UR6, 0x2 ;  /* 0x0000000611107c11 */ /* 0x002fe4000f8010ff */
[----:B--2---:R-:W-:-:S02]  /*0a70*/  LEA R14, P1, R15, UR10, 0x2 ;  /* 0x0000000a0f0e7c11 */ /* 0x004fc4000f8210ff */
        /* <DEDUP_REMOVED lines=12> */
[----:B------:R-:W-:Y:S01]  /*0b40*/  IADD3 R24, PT, PT, R24, 0x4, RZ ;  /* 0x0000000418187810 */ /* 0x000fe20007ffe0ff */
[----:B--2---:R-:W-:-:S04]  /*0b50*/  FFMA R26, R21, R26, R20 ;  /* 0x0000001a151a7223 */ /* 0x004fc80000000014 */
[----:B---3--:R-:W-:-:S07]  /*0b60*/  FFMA R26, R27, R28, R26 ;  /* 0x0000001c1b1a7223 */ /* 0x008fce000000001a */
.L_x_10:
[----:B------:R-:W-:-:S13]  /*0b70*/  LOP3.LUT P0, R14, R2, 0x3, RZ, 0xc0, !PT ;  /* 0x00000003020e7812 */ /* 0x000fda000780c0ff */
[----:B------:R-:W-:Y:S05]  /*0b80*/  @!P0 BRA `(.L_x_9) ;  /* 0x00000000007c8947 */ /* 0x000fea0003800000 */
[----:B------:R-:W-:-:S13]  /*0b90*/  ISETP.NE.AND P1, PT, R14, 0x1, PT ;  /* 0x000000010e00780c */ /* 0x000fda0003f25270 */
[----:B------:R-:W1:Y:S01]  /*0ba0*/  @P1 LDC.64 R14, c[0x0][0x398] ;  /* 0x0000e600ff0e1b82 */ /* 0x000e620000000a00 */
[C---:B------:R-:W-:Y:S02]  /*0bb0*/  @P1 IADD3 R17, P0, PT, R24.reuse, R11, RZ ;  /* 0x0000000b18111210 */ /* 0x040fe40007f1e0ff */
[----:B------:R-:W-:-:S03]  /*0bc0*/  @P1 IADD3 R20, P2, PT, R24, R22, RZ ;  /* 0x0000001618141210 */ /* 0x000fc60007f5e0ff */
[----:B------:R-:W-:Y:S01]  /*0bd0*/  @P1 IMAD.X R28, RZ, RZ, R18, P0 ;  /* 0x000000ffff1c1224 */ /* 0x000fe200000e0612 */
[----:B------:R-:W-:Y:S02]  /*0be0*/  @P1 IADD3.X R21, PT, PT, RZ, R25, RZ, P2, !PT ;  /* 0x00000019ff151210 */ /* 0x000fe400017fe4ff */
[----:B-1----:R-:W-:-:S04]  /*0bf0*/  @P1 LEA R16, P0, R17, R14, 0x2 ;  /* 0x0000000e11101211 */ /* 0x002fc800078010ff */
[----:B------:R-:W-:Y:S02]  /*0c00*/  @P1 LEA.HI.X R17, R17, R15, R28, 0x2, P0 ;  /* 0x0000000f11111211 */ /* 0x000fe400000f141c */
[----:B------:R-:W-:-:S03]  /*0c10*/  @P1 LEA R14, P0, R20, R14, 0x2 ;  /* 0x0000000e140e1211 */ /* 0x000fc600078010ff */
[----:B------:R-:W2:Y:S01]  /*0c20*/  @P1 LDG.E R27, desc[UR8][R16.64] ;  /* 0x00000008101b1981 */ /* 0x000ea2000c1e1900 */
[----:B------:R-:W-:-:S03]  /*0c30*/  @P1 LEA.HI.X R15, R20, R15, R21, 0x2, P0 ;  /* 0x0000000f140f1211 */ /* 0x000fc600000f1415 */
[----:B------:R1:W3:Y:S04]  /*0c40*/  @P1 LDG.E R28, desc[UR8][R16.64+0x4] ;  /* 0x00000408101c1981 */ /* 0x0002e8000c1e1900 */
[----:B------:R-:W3:Y:S04]  /*0c50*/  @P1 LDG.E R29, desc[UR8][R14.64+0x4] ;  /* 0x000004080e1d1981 */ /* 0x000ee8000c1e1900 */
[----:B------:R-:W2:Y:S01]  /*0c60*/  @P1 LDG.E R16, desc[UR8][R14.64] ;  /* 0x000000080e101981 */ /* 0x000ea2000c1e1900 */
[----:B------:R-:W-:-:S04]  /*0c70*/  LOP3.LUT R20, R2, 0x1, RZ, 0xc0, !PT ;  /* 0x0000000102147812 */ /* 0x000fc800078ec0ff */
[----:B------:R-:W-:Y:S01]  /*0c80*/  ISETP.NE.U32.AND P0, PT, R20, 0x1, PT ;  /* 0x000000011400780c */ /* 0x000fe20003f05070 */
[----:B------:R-:W-:-:S12]  /*0c90*/  @P1 VIADD R24, R24, 0x2 ;  /* 0x0000000218181836 */ /* 0x000fd80000000000 */
[----:B------:R-:W4:Y:S01]  /*0ca0*/  @!P0 LDC.64 R20, c[0x0][0x398] ;  /* 0x0000e600ff148b82 */ /* 0x000f220000000a00 */
[C---:B------:R-:W-:Y:S02]  /*0cb0*/  @!P0 IADD3 R22, P3, PT, R24.reuse, R22, RZ ;  /* 0x0000001618168210 */ /* 0x040fe40007f7e0ff */
[----:B------:R-:W-:Y:S02]  /*0cc0*/  @!P0 IADD3 R24, P2, PT, R24, R11, RZ ;  /* 0x0000000b18188210 */ /* 0x000fe40007f5e0ff */
[----:B------:R-:W-:Y:S01]  /*0cd0*/  @!P0 IADD3.X R25, PT, PT, RZ, R25, RZ, P3, !PT ;  /* 0x00000019ff198210 */ /* 0x000fe20001ffe4ff */
[----:B--2---:R-:W-:Y:S02]  /*0ce0*/  @P1 FFMA R27, R27, R16, R26 ;  /* 0x000000101b1b1223 */ /* 0x004fe4000000001a */
[----:B-1----:R-:W-:Y:S02]  /*0cf0*/  @!P0 IMAD.X R16, RZ, RZ, R18, P2 ;  /* 0x000000ffff108224 */ /* 0x002fe400010e0612 */
[----:B---3--:R-:W-:Y:S01]  /*0d00*/  @P1 FFMA R26, R28, R29, R27 ;  /* 0x0000001d1c1a1223 */ /* 0x008fe2000000001b */
[----:B----4-:R-:W-:-:S02]  /*0d10*/  @!P0 LEA R14, P1, R24, R20, 0x2 ;  /* 0x00000014180e8211 */ /* 0x010fc400078210ff */
[----:B------:R-:W-:Y:S02]  /*0d20*/  @!P0 LEA R20, P2, R22, R20, 0x2 ;  /* 0x0000001416148211 */ /* 0x000fe400078410ff */
[-C--:B------:R-:W-:Y:S02]  /*0d30*/  @!P0 LEA.HI.X R15, R24, R21.reuse, R16, 0x2, P1 ;  /* 0x00000015180f8211 */ /* 0x080fe400008f1410 */
[----:B------:R-:W-:-:S04]  /*0d40*/  @!P0 LEA.HI.X R21, R22, R21, R25, 0x2, P2 ;  /* 0x0000001516158211 */ /* 0x000fc800010f1419 */
[----:B------:R-:W2:Y:S04]  /*0d50*/  @!P0 LDG.E R15, desc[UR8][R14.64] ;  /* 0x000000080e0f8981 */ /* 0x000ea8000c1e1900 */
[----:B------:R-:W2:Y:S02]  /*0d60*/  @!P0 LDG.E R20, desc[UR8][R20.64] ;  /* 0x0000000814148981 */ /* 0x000ea4000c1e1900 */
[----:B--2---:R-:W-:-:S07]  /*0d70*/  @!P0 FFMA R26, R15, R20, R26 ;  /* 0x000000140f1a8223 */ /* 0x004fce000000001a */
.L_x_9:
[----:B------:R-:W-:Y:S01]  /*0d80*/  FMUL R26, R26, R3 ;  /* 0x000000031a1a7220 */ /* 0x000fe20000400000 */
[C---:B------:R-:W-:Y:S01]  /*0d90*/  IMAD.WIDE.U32 R14, R23.reuse, 0x4, R12 ;  /* 0x00000004170e7825 */ /* 0x040fe200078e000c */
[----:B------:R-:W-:-:S03]  /*0da0*/  ISETP.NE.AND P1, PT, R23, R0, PT ;  /* 0x000000001700720c */ /* 0x000fc60003f25270 */
[CC--:B------:R-:W-:Y:S01]  /*0db0*/  FSETP.GT.AND P0, PT, R26.reuse, R19.reuse, PT ;  /* 0x000000131a00720b */ /* 0x0c0fe20003f04000 */
[----:B------:R1:W-:Y:S03]  /*0dc0*/  STG.E desc[UR8][R14.64], R26 ;  /* 0x0000001a0e007986 */ /* 0x0003e6000c101908 */
[----:B------:R-:W-:-:S06]  /*0dd0*/  FSEL R19, R26, R19, P0 ;  /* 0x000000131a137208 */ /* 0x000fcc0000000000 */
[----:B------:R-:W-:Y:S05]  /*0de0*/  @!P1 BRA `(.L_x_11) ;  /* 0x0000000000089947 */ /* 0x000fea0003800000 */
[----:B------:R-:W-:Y:S01]  /*0df0*/  IADD3 R23, PT, PT, R23, 0x1, RZ ;  /* 0x0000000117177810 */ /* 0x000fe20007ffe0ff */
[----:B------:R-:W-:Y:S06]  /*0e00*/  BRA `(.L_x_12) ;  /* 0xfffffff800147947 */ /* 0x000fec000383ffff */
.L_x_11:
[----:B0-----:R-:W-:Y:S05]  /*0e10*/  BSYNC.RECONVERGENT B1 ;  /* 0x0000000000017941 */ /* 0x001fea0003800200 */
.L_x_6:
[----:B------:R-:W-:Y:S05]  /*0e20*/  BRA `(.L_x_13) ;  /* 0x0000000000d07947 */ /* 0x000fea0003800000 */
.L_x_5:
[C---:B------:R-:W-:Y:S01]  /*0e30*/  ISETP.GE.U32.AND P0, PT, R0.reuse, 0x7, PT ;  /* 0x000000070000780c */ /* 0x040fe20003f06070 */
[----:B------:R-:W-:Y:S01]  /*0e40*/  VIADD R11, R0, 0x1 ;  /* 0x00000001000b7836 */ /* 0x000fe20000000000 */
[----:B------:R-:W-:Y:S01]  /*0e50*/  BSSY.RECONVERGENT B1, `(.L_x_14) ;  /* 0x0000018000017945 */ /* 0x000fe20003800200 */
[----:B------:R-:W-:Y:S02]  /*0e60*/  HFMA2 R19, -RZ, RZ, 0.447021484375, -5.671875 ;  /* 0x3727c5acff137431 */ /* 0x000fe400000001ff */
[----:B------:R-:W-:Y:S01]  /*0e70*/  FMUL R21, RZ, R3 ;  /* 0x00000003ff157220 */ /* 0x000fe20000400000 */
[----:B------:R-:W-:Y:S01]  /*0e80*/  IMAD.MOV.U32 R17, RZ, RZ, RZ ;  /* 0x000000ffff117224 */ /* 0x000fe200078e00ff */
[----:B------:R-:W-:-:S04]  /*0e90*/  LOP3.LUT R16, R11, 0x7, RZ, 0xc0, !PT ;  /* 0x000000070b107812 */ /* 0x000fc800078ec0ff */
[----:B------:R-:W-:Y:S02]  /*0ea0*/  ISETP.NE.AND P2, PT, R16, RZ, PT ;  /* 0x000000ff1000720c */ /* 0x000fe40003f45270 */
[----:B------:R-:W-:Y:S11]  /*0eb0*/  @!P0 BRA `(.L_x_15) ;  /* 0x0000000000448947 */ /* 0x000ff60003800000 */
[----:B------:R-:W-:Y:S01]  /*0ec0*/  LOP3.LUT R17, R11, 0x1ffffff8, RZ, 0xc0, !PT ;  /* 0x1ffffff80b117812 */ /* 0x000fe200078ec0ff */
[----:B------:R-:W-:Y:S01]  /*0ed0*/  IMAD.MOV.U32 R3, RZ, RZ, RZ ;  /* 0x000000ffff037224 */ /* 0x000fe200078e00ff */
[----:B------:R-:W-:-:S07]  /*0ee0*/  MOV R19, 0x3727c5ac ;  /* 0x3727c5ac00137802 */ /* 0x000fce0000000f00 */
.L_x_16:
[C---:B0-----:R-:W-:Y:S01]  /*0ef0*/  IMAD.WIDE.U32 R14, R3.reuse, 0x4, R12 ;  /* 0x00000004030e7825 */ /* 0x041fe200078e000c */
[----:B------:R-:W-:Y:S02]  /*0f00*/  IADD3 R3, PT, PT, R3, 0x8, RZ ;  /* 0x0000000803037810 */ /* 0x000fe40007ffe0ff */
[----:B------:R-:W-:Y:S02]  /*0f10*/  FSETP.GT.AND P0, PT, R21, R19, PT ;  /* 0x000000131500720b */ /* 0x000fe40003f04000 */
[----:B------:R0:W-:Y:S01]  /*0f20*/  STG.E desc[UR8][R14.64], R21 ;  /* 0x000000150e007986 */ /* 0x0001e2000c101908 */
[----:B------:R-:W-:Y:S02]  /*0f30*/  ISETP.NE.AND P1, PT, R3, R17, PT ;  /* 0x000000110300720c */ /* 0x000fe40003f25270 */
[----:B------:R-:W-:Y:S01]  /*0f40*/  FSEL R19, R21, R19, P0 ;  /* 0x0000001315137208 */ /* 0x000fe20000000000 */
[----:B------:R0:W-:Y:S04]  /*0f50*/  STG.E desc[UR8][R14.64+0x4], R21 ;  /* 0x000004150e007986 */ /* 0x0001e8000c101908 */
[----:B------:R0:W-:Y:S04]  /*0f60*/  STG.E desc[UR8][R14.64+0x8], R21 ;  /* 0x000008150e007986 */ /* 0x0001e8000c101908 */
[----:B------:R0:W-:Y:S04]  /*0f70*/  STG.E desc[UR8][R14.64+0xc], R21 ;  /* 0x00000c150e007986 */ /* 0x0001e8000c101908 */
[----:B------:R0:W-:Y:S04]  /*0f80*/  STG.E desc[UR8][R14.64+0x10], R21 ;  /* 0x000010150e007986 */ /* 0x0001e8000c101908 */
[----:B------:R0:W-:Y:S04]  /*0f90*/  STG.E desc[UR8][R14.64+0x14], R21 ;  /* 0x000014150e007986 */ /* 0x0001e8000c101908 */
[----:B------:R0:W-:Y:S04]  /*0fa0*/  STG.E desc[UR8][R14.64+0x18], R21 ;  /* 0x000018150e007986 */ /* 0x0001e8000c101908 */
[----:B------:R0:W-:Y:S01]  /*0fb0*/  STG.E desc[UR8][R14.64+0x1c], R21 ;  /* 0x00001c150e007986 */ /* 0x0001e2000c101908 */
[----:B------:R-:W-:Y:S05]  /*0fc0*/  @P1 BRA `(.L_x_16) ;  /* 0xfffffffc00c81947 */ /* 0x000fea000383ffff */
.L_x_15:
[----:B------:R-:W-:Y:S05]  /*0fd0*/  BSYNC.RECONVERGENT B1 ;  /* 0x0000000000017941 */ /* 0x000fea0003800200 */
.L_x_14:
[----:B------:R-:W-:Y:S05]  /*0fe0*/  @!P2 BRA `(.L_x_13) ;  /* 0x000000000060a947 */ /* 0x000fea0003800000 */
[----:B------:R-:W-:Y:S02]  /*0ff0*/  ISETP.GE.U32.AND P1, PT, R16, 0x4, PT ;  /* 0x000000041000780c */ /* 0x000fe40003f26070 */
[----:B------:R-:W-:-:S11]  /*1000*/  LOP3.LUT P2, R11, R11, 0x3, RZ, 0xc0, !PT ;  /* 0x000000030b0b7812 */ /* 0x000fd6000784c0ff */
[----:B0-----:R-:W-:Y:S01]  /*1010*/  @P1 IMAD.WIDE.U32 R14, R17, 0x4, R12 ;  /* 0x00000004110e1825 */ /* 0x001fe200078e000c */
[----:B------:R-:W-:-:S03]  /*1020*/  @P1 FSETP.GT.AND P0, PT, R21, R19, PT ;  /* 0x000000131500120b */ /* 0x000fc60003f04000 */
[----:B------:R-:W-:Y:S01]  /*1030*/  @P1 VIADD R17, R17, 0x4 ;  /* 0x0000000411111836 */ /* 0x000fe20000000000 */
[----:B------:R1:W-:Y:S01]  /*1040*/  @P1 STG.E desc[UR8][R14.64], R21 ;  /* 0x000000150e001986 */ /* 0x0003e2000c101908 */
[----:B------:R-:W-:-:S03]  /*1050*/  @P1 FSEL R19, R21, R19, P0 ;  /* 0x0000001315131208 */ /* 0x000fc60000000000 */
[----:B------:R1:W-:Y:S04]  /*1060*/  @P1 STG.E desc[UR8][R14.64+0x4], R21 ;  /* 0x000004150e001986 */ /* 0x0003e8000c101908 */
[----:B------:R1:W-:Y:S04]  /*1070*/  @P1 STG.E desc[UR8][R14.64+0x8], R21 ;  /* 0x000008150e001986 */ /* 0x0003e8000c101908 */
[----:B------:R1:W-:Y:S01]  /*1080*/  @P1 STG.E desc[UR8][R14.64+0xc], R21 ;  /* 0x00000c150e001986 */ /* 0x0003e2000c101908 */
[----:B------:R-:W-:Y:S05]  /*1090*/  @!P2 BRA `(.L_x_13) ;  /* 0x000000000034a947 */ /* 0x000fea0003800000 */
[----:B------:R-:W-:Y:S02]  /*10a0*/  ISETP.NE.AND P0, PT, R11, 0x1, PT ;  /* 0x000000010b00780c */ /* 0x000fe40003f05270 */
[----:B------:R-:W-:-:S04]  /*10b0*/  LOP3.LUT R3, R0, 0x1, RZ, 0xc0, !PT ;  /* 0x0000000100037812 */ /* 0x000fc800078ec0ff */
[----:B------:R-:W-:-:S07]  /*10c0*/  ISETP.NE.U32.AND P1, PT, R3, 0x1, PT ;  /* 0x000000010300780c */ /* 0x000fce0003f25070 */
[C-C-:B-1----:R-:W-:Y:S01]  /*10d0*/  @P0 IMAD.WIDE.U32 R14, R17.reuse, 0x4, R12.reuse ;  /* 0x00000004110e0825 */ /* 0x142fe200078e000c */
[----:B------:R-:W-:Y:S02]  /*10e0*/  @P0 IADD3 R17, PT, PT, R17, 0x2, RZ ;  /* 0x0000000211110810 */ /* 0x000fe40007ffe0ff */
[-C--:B------:R-:W-:Y:S02]  /*10f0*/  @P0 FSETP.GT.AND P2, PT, R21, R19.reuse, PT ;  /* 0x000000131500020b */ /* 0x080fe40003f44000 */
[----:B------:R2:W-:Y:S01]  /*1100*/  @P0 STG.E desc[UR8][R14.64], R21 ;  /* 0x000000150e000986 */ /* 0x0005e2000c101908 */
[----:B------:R-:W-:Y:S01]  /*1110*/  @P1 IMAD.WIDE.U32 R16, R17, 0x4, R12 ;  /* 0x0000000411101825 */ /* 0x000fe200078e000c */
[C---:B------:R-:W-:Y:S02]  /*1120*/  @P0 FSEL R19, R21.reuse, R19, P2 ;  /* 0x0000001315130208 */ /* 0x040fe40001000000 */
[----:B------:R2:W-:Y:S02]  /*1130*/  @P0 STG.E desc[UR8][R14.64+0x4], R21 ;  /* 0x000004150e000986 */ /* 0x0005e4000c101908 */
[----:B------:R-:W-:-:S02]  /*1140*/  @P1 FSETP.GT.AND P0, PT, R21, R19, PT ;  /* 0x000000131500120b */ /* 0x000fc40003f04000 */
[----:B------:R2:W-:Y:S02]  /*1150*/  @P1 STG.E desc[UR8][R16.64], R21 ;  /* 0x0000001510001986 */ /* 0x0005e4000c101908 */
[----:B------:R-:W-:-:S09]  /*1160*/  @P1 FSEL R19, R21, R19, P0 ;  /* 0x0000001315131208 */ /* 0x000fd20000000000 */
.L_x_13:
[----:B------:R-:W-:Y:S05]  /*1170*/  BSYNC.RECONVERGENT B0 ;  /* 0x0000000000007941 */ /* 0x000fea0003800200 */
.L_x_4:
[----:B------:R-:W0:Y:S01]  /*1180*/  LDCU.64 UR4, c[0x0][0x390] ;  /* 0x00007200ff0477ac */ /* 0x000e220008000a00 */
[C---:B------:R-:W-:Y:S01]  /*1190*/  ISETP.GE.U32.AND P0, PT, R0.reuse, 0x3, PT ;  /* 0x000000030000780c */ /* 0x040fe20003f06070 */
[----:B--2---:R-:W-:Y:S01]  /*11a0*/  VIADD R16, R0, 0x1 ;  /* 0x0000000100107836 */ /* 0x004fe20000000000 */
[----:B------:R-:W-:Y:S01]  /*11b0*/  BSSY.RECONVERGENT B0, `(.L_x_17) ;  /* 0x0000042000007945 */ /* 0x000fe20003800200 */
[----:B------:R-:W-:Y:S01]  /*11c0*/  MOV R24, RZ ;  /* 0x000000ff00187202 */ /* 0x000fe20000000f00 */
[----:B------:R-:W-:Y:S02]  /*11d0*/  IMAD.MOV.U32 R11, RZ, RZ, RZ ;  /* 0x000000ffff0b7224 */ /* 0x000fe400078e00ff */
[----:B------:R-:W-:-:S04]  /*11e0*/  LOP3.LUT R3, R16, 0x3, RZ, 0xc0, !PT ;  /* 0x0000000310037812 */ /* 0x000fc800078ec0ff */
[----:B------:R-:W-:Y:S02]  /*11f0*/  ISETP.NE.AND P1, PT, R3, RZ, PT ;  /* 0x000000ff0300720c */ /* 0x000fe40003f25270 */
[----:B01----:R-:W-:-:S04]  /*1200*/  IADD3 R14, P2, PT, R8, UR4, RZ ;  /* 0x00000004080e7c10 */ /* 0x003fc8000ff5e0ff */
[----:B------:R-:W-:Y:S01]  /*1210*/  IADD3.X R15, PT, PT, R10, UR5, RZ, P2, !PT ;  /* 0x000000050a0f7c10 */ /* 0x000fe200097fe4ff */
[----:B------:R-:W-:Y:S08]  /*1220*/  @!P0 BRA `(.L_x_18) ;  /* 0x0000000000e88947 */ /* 0x000ff00003800000 */
[----:B------:R-:W-:Y:S01]  /*1230*/  HFMA2 R24, -RZ, RZ, 0, 0 ;  /* 0x00000000ff187431 */ /* 0x000fe200000001ff */
[----:B------:R-:W-:Y:S01]  /*1240*/  LOP3.LUT R11, R16, 0x1ffffffc, RZ, 0xc0, !PT ;  /* 0x1ffffffc100b7812 */ /* 0x000fe200078ec0ff */
[----:B------:R-:W-:-:S07]  /*1250*/  IMAD.MOV.U32 R23, RZ, RZ, RZ ;  /* 0x000000ffff177224 */ /* 0x000fce00078e00ff */
.L_x_19:
[----:B------:R-:W-:-:S05]  /*1260*/  IMAD.WIDE.U32 R16, R23, 0x4, R12 ;  /* 0x0000000417107825 */ /* 0x000fca00078e000c */
[----:B0-----:R-:W2:Y:S01]  /*1270*/  LDG.E R20, desc[UR8][R16.64] ;  /* 0x0000000810147981 */ /* 0x001ea2000c1e1900 */
[----:B------:R-:W-:Y:S01]  /*1280*/  MOV R18, 0x3bbb989d ;  /* 0x3bbb989d00127802 */ /* 0x000fe20000000f00 */
[----:B------:R-:W-:Y:S02]  /*1290*/  IMAD.MOV.U32 R22, RZ, RZ, 0x437c0000 ;  /* 0x437c0000ff167424 */ /* 0x000fe400078e00ff */
[----:B--2---:R-:W-:-:S04]  /*12a0*/  FADD R21, R20, -R19 ;  /* 0x8000001314157221 */ /* 0x004fc80000000000 */
[----:B------:R-:W-:-:S04]  /*12b0*/  FFMA.SAT R25, R21, R18, 0.5 ;  /* 0x3f00000015197423 */ /* 0x000fc80000002012 */
[----:B------:R-:W-:-:S04]  /*12c0*/  FFMA.RM R25, R25, R22, 12582913 ;  /* 0x4b40000119197423 */ /* 0x000fc80000004016 */
[C---:B------:R-:W-:Y:S01]  /*12d0*/  FADD R20, R25.reuse, -12583039 ;  /* 0xcb40007f19147421 */ /* 0x040fe20000000000 */
[----:B------:R-:W-:-:S03]  /*12e0*/  SHF.L.U32 R25, R25, 0x17, RZ ;  /* 0x0000001719197819 */ /* 0x000fc600000006ff */
[----:B------:R-:W-:-:S04]  /*12f0*/  FFMA R20, R21, 1.4426950216293334961, -R20 ;  /* 0x3fb8aa3b15147823 */ /* 0x000fc80000000814 */
[----:B------:R-:W-:-:S04]  /*1300*/  FFMA R27, R21, 1.925963033500011079e-08, R20 ;  /* 0x32a57060151b7823 */ /* 0x000fc80000000014 */
[----:B------:R-:W0:Y:S02]  /*1310*/  MUFU.EX2 R20, R27 ;  /* 0x0000001b00147308 */ /* 0x000e240000000800 */
[----:B0-----:R-:W-:Y:S01]  /*1320*/  FMUL R29, R25, R20 ;  /* 0x00000014191d7220 */ /* 0x001fe20000400000 */
[----:B------:R-:W-:-:S05]  /*1330*/  IMAD.WIDE.U32 R20, R23, 0x4, R14 ;  /* 0x0000000417147825 */ /* 0x000fca00078e000e */
[----:B------:R0:W-:Y:S04]  /*1340*/  STG.E desc[UR8][R20.64], R29 ;  /* 0x0000001d14007986 */ /* 0x0001e8000c101908 */
[----:B------:R-:W2:Y:S01]  /*1350*/  LDG.E R26, desc[UR8][R16.64+0x4] ;  /* 0x00000408101a7981 */ /* 0x000ea2000c1e1900 */
[----:B------:R-:W-:Y:S01]  /*1360*/  FADD R24, R29, R24 ;  /* 0x000000181d187221 */ /* 0x000fe20000000000 */
[----:B--2---:R-:W-:-:S04]  /*1370*/  FADD R25, R26, -R19 ;  /* 0x800000131a197221 */ /* 0x004fc80000000000 */
[----:B------:R-:W-:-:S04]  /*1380*/  FFMA.SAT R26, R25, R18, 0.5 ;  /* 0x3f000000191a7423 */ /* 0x000fc80000002012 */
[----:B------:R-:W-:-:S04]  /*1390*/  FFMA.RM R26, R26, R22, 12582913 ;  /* 0x4b4000011a1a7423 */ /* 0x000fc80000004016 */
[C---:B------:R-:W-:Y:S01]  /*13a0*/  FADD R28, R26.reuse, -12583039 ;  /* 0xcb40007f1a1c7421 */ /* 0x040fe20000000000 */
[----:B------:R-:W-:-:S03]  /*13b0*/  IMAD.SHL.U32 R26, R26, 0x800000, RZ ;  /* 0x008000001a1a7824 */ /* 0x000fc600078e00ff */
[----:B------:R-:W-:-:S04]  /*13c0*/  FFMA R28, R25, 1.4426950216293334961, -R28 ;  /* 0x3fb8aa3b191c7823 */ /* 0x000fc8000000081c */
[----:B------:R-:W-:-:S04]  /*13d0*/  FFMA R28, R25, 1.925963033500011079e-08, R28 ;  /* 0x32a57060191c7823 */ /* 0x000fc8000000001c */
[----:B------:R-:W1:Y:S02]  /*13e0*/  MUFU.EX2 R25, R28 ;  /* 0x0000001c00197308 */ /* 0x000e640000000800 */
[----:B-1----:R-:W-:-:S05]  /*13f0*/  FMUL R27, R26, R25 ;  /* 0x000000191a1b7220 */ /* 0x002fca0000400000 */
[----:B------:R1:W-:Y:S04]  /*1400*/  STG.E desc[UR8][R20.64+0x4], R27 ;  /* 0x0000041b14007986 */ /* 0x0003e8000c101908 */
[----:B------:R-:W2:Y:S01]  /*1410*/  LDG.E R26, desc[UR8][R16.64+0x8] ;  /* 0x00000808101a7981 */ /* 0x000ea2000c1e1900 */
[----:B------:R-:W-:Y:S01]  /*1420*/  FADD R24, R24, R27 ;  /* 0x0000001b18187221 */ /* 0x000fe20000000000 */
[----:B--2---:R-:W-:-:S04]  /*1430*/  FADD R25, R26, -R19 ;  /* 0x800000131a197221 */ /* 0x004fc80000000000 */
[----:B0-----:R-:W-:-:S04]  /*1440*/  FFMA.SAT R29, R25, R18, 0.5 ;  /* 0x3f000000191d7423 */ /* 0x001fc80000002012 */
[----:B------:R-:W-:-:S04]  /*1450*/  FFMA.RM R26, R29, R22, 12582913 ;  /* 0x4b4000011d1a7423 */ /* 0x000fc80000004016 */
[----:B------:R-:W-:-:S04]  /*1460*/  FADD R29, R26, -12583039 ;  /* 0xcb40007f1a1d7421 */ /* 0x000fc80000000000 */
[----:B------:R-:W-:-:S04]  /*1470*/  FFMA R29, R25, 1.4426950216293334961, -R29 ;  /* 0x3fb8aa3b191d7823 */ /* 0x000fc8000000081d */
[----:B------:R-:W-:Y:S01]  /*1480*/  FFMA R29, R25, 1.925963033500011079e-08, R29 ;  /* 0x32a57060191d7823 */ /* 0x000fe2000000001d */
[----:B------:R-:W-:-:S03]  /*1490*/  SHF.L.U32 R25, R26, 0x17, RZ ;  /* 0x000000171a197819 */ /* 0x000fc600000006ff */
[----:B------:R-:W0:Y:S02]  /*14a0*/  MUFU.EX2 R28, R29 ;  /* 0x0000001d001c7308 */ /* 0x000e240000000800 */
[----:B0-----:R-:W-:-:S05]  /*14b0*/  FMUL R25, R25, R28 ;  /* 0x0000001c19197220 */ /* 0x001fca0000400000 */
[----:B------:R0:W-:Y:S04]  /*14c0*/  STG.E desc[UR8][R20.64+0x8], R25 ;  /* 0x0000081914007986 */ /* 0x0001e8000c101908 */
[----:B------:R-:W1:Y:S01]  /*14d0*/  LDG.E R16, desc[UR8][R16.64+0xc] ;  /* 0x00000c0810107981 */ /* 0x000e62000c1e1900 */
[----:B------:R-:W-:Y:S01]  /*14e0*/  IADD3 R23, PT, PT, R23, 0x4, RZ ;  /* 0x0000000417177810 */ /* 0x000fe20007ffe0ff */
[----:B------:R-:W-:-:S03]  /*14f0*/  FADD R24, R24, R25 ;  /* 0x0000001918187221 */ /* 0x000fc60000000000 */
[----:B------:R-:W-:Y:S01]  /*1500*/  ISETP.NE.AND P0, PT, R23, R11, PT ;  /* 0x0000000b1700720c */ /* 0x000fe20003f05270 */
[----:B-1----:R-:W-:-:S04]  /*1510*/  FADD R27, R16, -R19 ;  /* 0x80000013101b7221 */ /* 0x002fc80000000000 */
[----:B------:R-:W-:-:S04]  /*1520*/  FFMA.SAT R18, R27, R18, 0.5 ;  /* 0x3f0000001b127423 */ /* 0x000fc80000002012 */
[----:B------:R-:W-:-:S04]  /*1530*/  FFMA.RM R18, R18, R22, 12582913 ;  /* 0x4b40000112127423 */ /* 0x000fc80000004016 */
[C---:B------:R-:W-:Y:S01]  /*1540*/  FADD R22, R18.reuse, -12583039 ;  /* 0xcb40007f12167421 */ /* 0x040fe20000000000 */
[----:B------:R-:W-:-:S03]  /*1550*/  IMAD.SHL.U32 R18, R18, 0x800000, RZ ;  /* 0x0080000012127824 */ /* 0x000fc600078e00ff */
[----:B------:R-:W-:-:S04]  /*1560*/  FFMA R22, R27, 1.4426950216293334961, -R22 ;  /* 0x3fb8aa3b1b167823 */ /* 0x000fc80000000816 */
[----:B------:R-:W-:-:S04]  /*1570*/  FFMA R22, R27, 1.925963033500011079e-08, R22 ;  /* 0x32a570601b167823 */ /* 0x000fc80000000016 */
[----:B------:R-:W1:Y:S02]  /*1580*/  MUFU.EX2 R27, R22 ;  /* 0x00000016001b7308 */ /* 0x000e640000000800 */
[----:B-1----:R-:W-:-:S04]  /*1590*/  FMUL R27, R18, R27 ;  /* 0x0000001b121b7220 */ /* 0x002fc80000400000 */
[----:B------:R-:W-:Y:S01]  /*15a0*/  FADD R24, R24, R27 ;  /* 0x0000001b18187221 */ /* 0x000fe20000000000 */
[----:B------:R0:W-:Y:S01]  /*15b0*/  STG.E desc[UR8][R20.64+0xc], R27 ;  /* 0x00000c1b14007986 */ /* 0x0001e2000c101908 */
[----:B------:R-:W-:Y:S05]  /*15c0*/  @P0 BRA `(.L_x_19) ;  /* 0xfffffffc00240947 */ /* 0x000fea000383ffff */
.L_x_18:
[----:B------:R-:W-:Y:S05]  /*15d0*/  BSYNC.RECONVERGENT B0 ;  /* 0x0000000000007941 */ /* 0x000fea0003800200 */
.L_x_17:
[----:B------:R-:W-:Y:S04]  /*15e0*/  BSSY.RECONVERGENT B0, `(.L_x_20) ;  /* 0x0000017000007945 */ /* 0x000fe80003800200 */
[----:B------:R-:W-:Y:S05]  /*15f0*/  @!P1 BRA `(.L_x_21) ;  /* 0x0000000000549947 */ /* 0x000fea0003800000 */
[----:B------:R-:W-:-:S07]  /*1600*/  IMAD.MOV.U32 R18, RZ, RZ, RZ ;  /* 0x000000ffff127224 */ /* 0x000fce00078e00ff */
.L_x_22:
[----:B-1----:R-:W-:-:S06]  /*1610*/  IMAD.WIDE.U32 R16, R11, 0x4, R12 ;  /* 0x000000040b107825 */ /* 0x002fcc00078e000c */
[----:B------:R-:W2:Y:S01]  /*1620*/  LDG.E R16, desc[UR8][R16.64] ;  /* 0x0000000810107981 */ /* 0x000ea2000c1e1900 */
[----:B0-----:R-:W-:Y:S01]  /*1630*/  MOV R21, 0x3bbb989d ;  /* 0x3bbb989d00157802 */ /* 0x001fe20000000f00 */
[----:B------:R-:W-:Y:S02]  /*1640*/  IMAD.MOV.U32 R22, RZ, RZ, 0x437c0000 ;  /* 0x437c0000ff167424 */ /* 0x000fe400078e00ff */
[----:B------:R-:W-:-:S05]  /*1650*/  VIADD R18, R18, 0x1 ;  /* 0x0000000112127836 */ /* 0x000fca0000000000 */
[----:B------:R-:W-:Y:S01]  /*1660*/  ISETP.NE.AND P0, PT, R18, R3, PT ;  /* 0x000000031200720c */ /* 0x000fe20003f05270 */
[----:B--2---:R-:W-:Y:S01]  /*1670*/  FADD R20, R16, -R19 ;  /* 0x8000001310147221 */ /* 0x004fe20000000000 */
[C---:B------:R-:W-:Y:S01]  /*1680*/  IMAD.WIDE.U32 R16, R11.reuse, 0x4, R14 ;  /* 0x000000040b107825 */ /* 0x040fe200078e000e */
[----:B------:R-:W-:-:S03]  /*1690*/  IADD3 R11, PT, PT, R11, 0x1, RZ ;  /* 0x000000010b0b7810 */ /* 0x000fc60007ffe0ff */
[----:B------:R-:W-:-:S04]  /*16a0*/  FFMA.SAT R21, R20, R21, 0.5 ;  /* 0x3f00000014157423 */ /* 0x000fc80000002015 */
[----:B------:R-:W-:-:S04]  /*16b0*/  FFMA.RM R21, R21, R22, 12582913 ;  /* 0x4b40000115157423 */ /* 0x000fc80000004016 */
[C---:B------:R-:W-:Y:S01]  /*16c0*/  FADD R23, R21.reuse, -12583039 ;  /* 0xcb40007f15177421 */ /* 0x040fe20000000000 */
[----:B------:R-:W-:-:S03]  /*16d0*/  SHF.L.U32 R21, R21, 0x17, RZ ;  /* 0x0000001715157819 */ /* 0x000fc600000006ff */
[----:B------:R-:W-:-:S04]  /*16e0*/  FFMA R23, R20, 1.4426950216293334961, -R23 ;  /* 0x3fb8aa3b14177823 */ /* 0x000fc80000000817 */
[----:B------:R-:W-:-:S04]  /*16f0*/  FFMA R23, R20, 1.925963033500011079e-08, R23 ;  /* 0x32a5706014177823 */ /* 0x000fc80000000017 */
[----:B------:R-:W0:Y:S02]  /*1700*/  MUFU.EX2 R20, R23 ;  /* 0x0000001700147308 */ /* 0x000e240000000800 */
[----:B0-----:R-:W-:-:S04]  /*1710*/  FMUL R21, R21, R20 ;  /* 0x0000001415157220 */ /* 0x001fc80000400000 */
[----:B------:R-:W-:Y:S01]  /*1720*/  FADD R24, R21, R24 ;  /* 0x0000001815187221 */ /* 0x000fe20000000000 */
[----:B------:R1:W-:Y:S01]  /*1730*/  STG.E desc[UR8][R16.64], R21 ;  /* 0x0000001510007986 */ /* 0x0003e2000c101908 */
[----:B------:R-:W-:Y:S05]  /*1740*/  @P0 BRA `(.L_x_22) ;  /* 0xfffffffc00b00947 */ /* 0x000fea000383ffff */
.L_x_21:
[----:B------:R-:W-:Y:S05]  /*1750*/  BSYNC.RECONVERGENT B0 ;  /* 0x0000000000007941 */ /* 0x000fea0003800200 */
.L_x_20:
[C---:B------:R-:W-:Y:S01]  /*1760*/  VIADD R3, R24.reuse, 0x1800000 ;  /* 0x0180000018037836 */ /* 0x040fe20000000000 */
[----:B------:R-:W-:Y:S01]  /*1770*/  BSSY.RECONVERGENT B0, `(.L_x_23) ;  /* 0x000000d000007945 */ /* 0x000fe20003800200 */
[----:B------:R-:W-:-:S03]  /*1780*/  FSETP.NEU.AND P3, PT, R24, RZ, PT ;  /* 0x000000ff1800720b */ /* 0x000fc60003f6d000 */
[----:B------:R-:W-:-:S04]  /*1790*/  LOP3.LUT R3, R3, 0x7f800000, RZ, 0xc0, !PT ;  /* 0x7f80000003037812 */ /* 0x000fc800078ec0ff */
[----:B------:R-:W-:-:S13]  /*17a0*/  ISETP.GT.U32.AND P0, PT, R3, 0x1ffffff, PT ;  /* 0x01ffffff0300780c */ /* 0x000fda0003f04070 */
[----:B------:R-:W-:Y:S05]  /*17b0*/  @P0 BRA `(.L_x_24) ;  /* 0x0000000000100947 */ /* 0x000fea0003800000 */
[----:B------:R-:W-:Y:S02]  /*17c0*/  MOV R3, R24 ;  /* 0x0000001800037202 */ /* 0x000fe40000000f00 */
[----:B------:R-:W-:-:S07]  /*17d0*/  MOV R12, 0x17f0 ;  /* 0x000017f0000c7802 */ /* 0x000fce0000000f00 */
[----:B01----:R-:W-:Y:S05]  /*17e0*/  CALL.REL.NOINC `($__internal_0_$__cuda_sm20_rcp_rn_f32_slowpath) ;  /* 0x0000001c000c7944 */ /* 0x003fea0003c00000 */
[----:B------:R-:W-:Y:S05]  /*17f0*/  BRA `(.L_x_25) ;  /* 0x0000000000107947 */ /* 0x000fea0003800000 */
.L_x_24:
[----:B------:R-:W2:Y:S02]  /*1800*/  MUFU.RCP R3, R24 ;  /* 0x0000001800037308 */ /* 0x000ea40000001000 */
[----:B--2---:R-:W-:-:S04]  /*1810*/  FFMA R11, R3, R24, -1 ;  /* 0xbf800000030b7423 */ /* 0x004fc80000000018 */
[----:B------:R-:W-:-:S04]  /*1820*/  FADD.FTZ R12, -R11, -RZ ;  /* 0x800000ff0b0c7221 */ /* 0x000fc80000010100 */
[----:B------:R-:W-:-:S07]  /*1830*/  FFMA R3, R3, R12, R3 ;  /* 0x0000000c03037223 */ /* 0x000fce0000000003 */
.L_x_25:
[----:B------:R-:W-:Y:S05]  /*1840*/  BSYNC.RECONVERGENT B0 ;  /* 0x0000000000007941 */ /* 0x000fea0003800200 */
.L_x_23:
[----:B------:R-:W2:Y:S01]  /*1850*/  LDCU UR4, c[0x0][0x3a4] ;  /* 0x00007480ff0477ac */ /* 0x000ea20008000800 */
[----:B------:R-:W-:Y:S01]  /*1860*/  FSEL R3, R3, RZ, P3 ;  /* 0x000000ff03037208 */ /* 0x000fe20001800000 */
[----:B--2---:R-:W-:-:S09]  /*1870*/  UISETP.GE.AND UP0, UPT, UR4, 0x1, UPT ;  /* 0x000000010400788c */ /* 0x004fd2000bf06270 */
[----:B------:R-:W-:Y:S05]  /*1880*/  BRA.U !UP0, `(.L_x_26) ;  /* 0x0000000908b47547 */ /* 0x000fea000b800000 */
[----:B------:R-:W-:Y:S01]  /*1890*/  UISETP.GE.U32.AND UP0, UPT, UR4, 0x8, UPT ;  /* 0x000000080400788c */ /* 0x000fe2000bf06070 */
[----:B------:R-:W-:Y:S01]  /*18a0*/  IMAD.MOV.U32 R11, RZ, RZ, RZ ;  /* 0x000000ffff0b7224 */ /* 0x000fe200078e00ff */
[----:B------:R-:W-:-:S07]  /*18b0*/  ULOP3.LUT UR5, UR4, 0x7, URZ, 0xc0, !UPT ;  /* 0x0000000704057892 */ /* 0x000fce000f8ec0ff */
[----:B------:R-:W-:Y:S05]  /*18c0*/  BRA.U !UP0, `(.L_x_27) ;  /* 0x0000000508547547 */ /* 0x000fea000b800000 */
[----:B------:R-:W-:Y:S01]  /*18d0*/  ULOP3.LUT UR4, UR4, 0x7ffffff8, URZ, 0xc0, !UPT ;  /* 0x7ffffff804047892 */ /* 0x000fe2000f8ec0ff */
[----:B-1----:R-:W-:-:S05]  /*18e0*/  HFMA2 R17, -RZ, RZ, 0, 0 ;  /* 0x00000000ff117431 */ /* 0x002fca00000001ff */
[----:B------:R-:W-:-:S07]  /*18f0*/  IMAD.U32 R11, RZ, RZ, UR4 ;  /* 0x00000004ff0b7e24 */ /* 0x000fce000f8e00ff */
.L_x_52:
[C---:B------:R-:W-:Y:S01]  /*1900*/  ISETP.GT.U32.AND P0, PT, R17.reuse, R0, PT ;  /* 0x000000001100720c */ /* 0x040fe20003f04070 */
[----:B------:R-:W-:Y:S01]  /*1910*/  BSSY.RECONVERGENT B0, `(.L_x_28) ;  /* 0x0000008000007945 */ /* 0x000fe20003800200 */
[----:B-1234-:R-:W-:-:S11]  /*1920*/  IMAD.WIDE.U32 R12, R17, 0x4, R14 ;  /* 0x00000004110c7825 */ /* 0x01efd600078e000e */
[----:B------:R-:W-:Y:S05]  /*1930*/  @P0 BRA `(.L_x_29) ;  /* 0x0000000000100947 */ /* 0x000fea0003800000 */
[----:B------:R-:W2:Y:S02]  /*1940*/  LDG.E R16, desc[UR8][R12.64] ;  /* 0x000000080c107981 */ /* 0x000ea4000c1e1900 */
[----:B--2---:R-:W-:-:S05]  /*1950*/  FMUL R19, R3, R16 ;  /* 0x0000001003137220 */ /* 0x004fca0000400000 */
[----:B------:R1:W-:Y:S01]  /*1960*/  STG.E desc[UR8][R12.64], R19 ;  /* 0x000000130c007986 */ /* 0x0003e2000c101908 */
[----:B------:R-:W-:Y:S05]  /*1970*/  BRA `(.L_x_30) ;  /* 0x0000000000047947 */ /* 0x000fea0003800000 */
.L_x_29:
[----:B------:R2:W-:Y:S02]  /*1980*/  STG.E desc[UR8][R12.64], RZ ;  /* 0x000000ff0c007986 */ /* 0x0005e4000c101908 */
.L_x_30:
[----:B------:R-:W-:Y:S05]  /*1990*/  BSYNC.RECONVERGENT B0 ;  /* 0x0000000000007941 */ /* 0x000fea0003800200 */
.L_x_28:
[----:B------:R-:W-:Y:S01]  /*19a0*/  ISETP.GE.U32.AND P0, PT, R17, R0, PT ;  /* 0x000000001100720c */ /* 0x000fe20003f06070 */
[----:B------:R-:W-:-:S12]  /*19b0*/  BSSY.RECONVERGENT B0, `(.L_x_31) ;  /* 0x0000007000007945 */ /* 0x000fd80003800200 */
[----:B------:R-:W-:Y:S05]  /*19c0*/  @P0 BRA `(.L_x_32) ;  /* 0x0000000000100947 */ /* 0x000fea0003800000 */
[----:B------:R-:W1:Y:S02]  /*19d0*/  LDG.E R16, desc[UR8][R12.64+0x4] ;  /* 0x000004080c107981 */ /* 0x000e64000c1e1900 */
[----:B-1----:R-:W-:-:S05]  /*19e0*/  FMUL R19, R3, R16 ;  /* 0x0000001003137220 */ /* 0x002fca0000400000 */
[----:B------:R1:W-:Y:S01]  /*19f0*/  STG.E desc[UR8][R12.64+0x4], R19 ;  /* 0x000004130c007986 */ /* 0x0003e2000c101908 */
[----:B------:R-:W-:Y:S05]  /*1a00*/  BRA `(.L_x_33) ;  /* 0x0000000000047947 */ /* 0x000fea0003800000 */
.L_x_32:
[----:B------:R3:W-:Y:S02]  /*1a10*/  STG.E desc[UR8][R12.64+0x4], RZ ;  /* 0x000004ff0c007986 */ /* 0x0007e4000c101908 */
.L_x_33:
[----:B------:R-:W-:Y:S05]  /*1a20*/  BSYNC.RECONVERGENT B0 ;  /* 0x0000000000007941 */ /* 0x000fea0003800200 */
.L_x_31:
[----:B-1----:R-:W-:Y:S01]  /*1a30*/  IADD3 R19, PT, PT, R17, 0x2, RZ ;  /* 0x0000000211137810 */ /* 0x002fe20007ffe0ff */
[----:B------:R-:W-:Y:S03]  /*1a40*/  BSSY.RECONVERGENT B0, `(.L_x_34) ;  /* 0x0000008000007945 */ /* 0x000fe60003800200 */
[----:B------:R-:W-:-:S13]  /*1a50*/  ISETP.GT.U32.AND P0, PT, R19, R0, PT ;  /* 0x000000001300720c */ /* 0x000fda0003f04070 */
[----:B------:R-:W-:Y:S05]  /*1a60*/  @P0 BRA `(.L_x_35) ;  /* 0x0000000000100947 */ /* 0x000fea0003800000 */
[----:B------:R-:W4:Y:S02]  /*1a70*/  LDG.E R16, desc[UR8][R12.64+0x8] ;  /* 0x000008080c107981 */ /* 0x000f24000c1e1900 */
[----:B----4-:R-:W-:-:S05]  /*1a80*/  FMUL R19, R3, R16 ;  /* 0x0000001003137220 */ /* 0x010fca0000400000 */
[----:B------:R1:W-:Y:S01]  /*1a90*/  STG.E desc[UR8][R12.64+0x8], R19 ;  /* 0x000008130c007986 */ /* 0x0003e2000c101908 */
[----:B------:R-:W-:Y:S05]  /*1aa0*/  BRA `(.L_x_36) ;  /* 0x0000000000047947 */ /* 0x000fea0003800000 */
.L_x_35:
[----:B------:R4:W-:Y:S02]  /*1ab0*/  STG.E desc[UR8][R12.64+0x8], RZ ;  /* 0x000008ff0c007986 */ /* 0x0009e4000c101908 */
.L_x_36:
[----:B------:R-:W-:Y:S05]  /*1ac0*/  BSYNC.RECONVERGENT B0 ;  /* 0x0000000000007941 */ /* 0x000fea0003800200 */
.L_x_34:
[----:B-1----:R-:W-:Y:S01]  /*1ad0*/  VIADD R19, R17, 0x3 ;  /* 0x0000000311137836 */ /* 0x002fe20000000000 */
[----:B------:R-:W-:Y:S04]  /*1ae0*/  BSSY.RECONVERGENT B0, `(.L_x_37) ;  /* 0x0000008000007945 */ /* 0x000fe80003800200 */
[----:B------:R-:W-:-:S13]  /*1af0*/  ISETP.GT.U32.AND P0, PT, R19, R0, PT ;  /* 0x000000001300720c */ /* 0x000fda0003f04070 */
[----:B------:R-:W-:Y:S05]  /*1b00*/  @P0 BRA `(.L_x_38) ;  /* 0x0000000000100947 */ /* 0x000fea0003800000 */
[----:B------:R-:W5:Y:S02]  /*1b10*/  LDG.E R16, desc[UR8][R12.64+0xc] ;  /* 0x00000c080c107981 */ /* 0x000f64000c1e1900 */
[----:B-----5:R-:W-:-:S05]  /*1b20*/  FMUL R19, R3, R16 ;  /* 0x0000001003137220 */ /* 0x020fca0000400000 */
[----:B------:R1:W-:Y:S01]  /*1b30*/  STG.E desc[UR8][R12.64+0xc], R19 ;  /* 0x00000c130c007986 */ /* 0x0003e2000c101908 */
[----:B------:R-:W-:Y:S05]  /*1b40*/  BRA `(.L_x_39) ;  /* 0x0000000000047947 */ /* 0x000fea0003800000 */
.L_x_38:
[----:B------:R1:W-:Y:S02]  /*1b50*/  STG.E desc[UR8][R12.64+0xc], RZ ;  /* 0x00000cff0c007986 */ /* 0x0003e4000c101908 */
.L_x_39:
[----:B------:R-:W-:Y:S05]  /*1b60*/  BSYNC.RECONVERGENT B0 ;  /* 0x0000000000007941 */ /* 0x000fea0003800200 */
.L_x_37:
[----:B-1----:R-:W-:Y:S01]  /*1b70*/  IADD3 R19, PT, PT, R17, 0x4, RZ ;  /* 0x0000000411137810 */ /* 0x002fe20007ffe0ff */
[----:B------:R-:W-:Y:S03]  /*1b80*/  BSSY.RECONVERGENT B0, `(.L_x_40) ;  /* 0x0000008000007945 */ /* 0x000fe60003800200 */
[----:B------:R-:W-:-:S13]  /*1b90*/  ISETP.GT.U32.AND P0, PT, R19, R0, PT ;  /* 0x000000001300720c */ /* 0x000fda0003f04070 */
[----:B------:R-:W-:Y:S05]  /*1ba0*/  @P0 BRA `(.L_x_41) ;  /* 0x0000000000100947 */ /* 0x000fea0003800000 */
[----:B------:R-:W5:Y:S02]  /*1bb0*/  LDG.E R16, desc[UR8][R12.64+0x10] ;  /* 0x000010080c107981 */ /* 0x000f64000c1e1900 */
[----:B-----5:R-:W-:-:S05]  /*1bc0*/  FMUL R19, R3, R16 ;  /* 0x0000001003137220 */ /* 0x020fca0000400000 */
[----:B------:R1:W-:Y:S01]  /*1bd0*/  STG.E desc[UR8][R12.64+0x10], R19 ;  /* 0x000010130c007986 */ /* 0x0003e2000c101908 */
[----:B------:R-:W-:Y:S05]  /*1be0*/  BRA `(.L_x_42) ;  /* 0x0000000000047947 */ /* 0x000fea0003800000 */
.L_x_41:
[----:B------:R1:W-:Y:S02]  /*1bf0*/  STG.E desc[UR8][R12.64+0x10], RZ ;  /* 0x000010ff0c007986 */ /* 0x0003e4000c101908 */
.L_x_42:
[----:B------:R-:W-:Y:S05]  /*1c00*/  BSYNC.RECONVERGENT B0 ;  /* 0x0000000000007941 */ /* 0x000fea0003800200 */
.L_x_40:
        /* <DEDUP_REMOVED lines=8> */
.L_x_44:
[----:B------:R1:W-:Y:S02]  /*1c90*/  STG.E desc[UR8][R12.64+0x14], RZ ;  /* 0x000014ff0c007986 */ /* 0x0003e4000c101908 */
.L_x_45:
[----:B------:R-:W-:Y:S05]  /*1ca0*/  BSYNC.RECONVERGENT B0 ;  /* 0x0000000000007941 */ /* 0x000fea0003800200 */
.L_x_43:
        /* <DEDUP_REMOVED lines=8> */
.L_x_47:
[----:B------:R1:W-:Y:S02]  /*1d30*/  STG.E desc[UR8][R12.64+0x18], RZ ;  /* 0x000018ff0c007986 */ /* 0x0003e4000c101908 */
.L_x_48:
[----:B------:R-:W-:Y:S05]  /*1d40*/  BSYNC.RECONVERGENT B0 ;  /* 0x0000000000007941 */ /* 0x000fea0003800200 */
.L_x_46:
        /* <DEDUP_REMOVED lines=8> */
.L_x_50:
[----:B------:R1:W-:Y:S02]  /*1dd0*/  STG.E desc[UR8][R12.64+0x1c], RZ ;  /* 0x00001cff0c007986 */ /* 0x0003e4000c101908 */
.L_x_51:
[----:B------:R-:W-:Y:S05]  /*1de0*/  BSYNC.RECONVERGENT B0 ;  /* 0x0000000000007941 */ /* 0x000fea0003800200 */
.L_x_49:
[----:B------:R-:W-:-:S04]  /*1df0*/  IADD3 R17, PT, PT, R17, 0x8, RZ ;  /* 0x0000000811117810 */ /* 0x000fc80007ffe0ff */
[----:B------:R-:W-:-:S13]  /*1e00*/  ISETP.NE.AND P0, PT, R17, R11, PT ;  /* 0x0000000b1100720c */ /* 0x000fda0003f05270 */
[----:B------:R-:W-:Y:S05]  /*1e10*/  @P0 BRA `(.L_x_52) ;  /* 0xfffffff800b80947 */ /* 0x000fea000383ffff */
.L_x_27:
[----:B------:R-:W-:-:S09]  /*1e20*/  UISETP.NE.AND UP0, UPT, UR5, URZ, UPT ;  /* 0x000000ff0500728c */ /* 0x000fd2000bf05270 */
[----:B------:R-:W-:Y:S05]  /*1e30*/  BRA.U !UP0, `(.L_x_26) ;  /* 0x0000000508487547 */ /* 0x000fea000b800000 */
[----:B------:R-:W5:Y:S01]  /*1e40*/  LDCU UR7, c[0x0][0x3a4] ;  /* 0x00007480ff0777ac */ /* 0x000f620008000800 */
[----:B------:R-:W-:Y:S02]  /*1e50*/  UISETP.GE.U32.AND UP0, UPT, UR5, 0x4, UPT ;  /* 0x000000040500788c */ /* 0x000fe4000bf06070 */
[----:B-----5:R-:W-:-:S07]  /*1e60*/  ULOP3.LUT UR4, UR7, 0x3, URZ, 0xc0, !UPT ;  /* 0x0000000307047892 */ /* 0x020fce000f8ec0ff */
[----:B------:R-:W-:Y:S05]  /*1e70*/  BRA.U !UP0, `(.L_x_53) ;  /* 0x0000000108a07547 */ /* 0x000fea000b800000 */
        /* <DEDUP_REMOVED lines=8> */
.L_x_55:
[----:B------:R1:W-:Y:S02]  /*1f00*/  STG.E desc[UR8][R12.64], RZ ;  /* 0x000000ff0c007986 */ /* 0x0003e4000c101908 */
.L_x_56:
[----:B------:R-:W-:Y:S05]  /*1f10*/  BSYNC.RECONVERGENT B0 ;  /* 0x0000000000007941 */ /* 0x000fea0003800200 */
.L_x_54:
[----:B------:R-:W-:Y:S01]  /*1f20*/  ISETP.GE.U32.AND P0, PT, R11, R0, PT ;  /* 0x000000000b00720c */ /* 0x000fe20003f06070 */
[----:B------:R-:W-:-:S12]  /*1f30*/  BSSY.RECONVERGENT B0, `(.L_x_57) ;  /* 0x0000007000007945 */ /* 0x000fd80003800200 */
[----:B------:R-:W-:Y:S05]  /*1f40*/  @P0 BRA `(.L_x_58) ;  /* 0x0000000000100947 */ /* 0x000fea0003800000 */
[----:B------:R-:W2:Y:S02]  /*1f50*/  LDG.E R16, desc[UR8][R12.64+0x4] ;  /* 0x000004080c107981 */ /* 0x000ea4000c1e1900 */
[----:B--2---:R-:W-:-:S05]  /*1f60*/  FMUL R17, R3, R16 ;  /* 0x0000001003117220 */ /* 0x004fca0000400000 */
[----:B------:R2:W-:Y:S01]  /*1f70*/  STG.E desc[UR8][R12.64+0x4], R17 ;  /* 0x000004110c007986 */ /* 0x0005e2000c101908 */
[----:B------:R-:W-:Y:S05]  /*1f80*/  BRA `(.L_x_59) ;  /* 0x0000000000047947 */ /* 0x000fea0003800000 */
.L_x_58:
[----:B------:R3:W-:Y:S02]  /*1f90*/  STG.E desc[UR8][R12.64+0x4], RZ ;  /* 0x000004ff0c007986 */ /* 0x0007e4000c101908 */
.L_x_59:
[----:B------:R-:W-:Y:S05]  /*1fa0*/  BSYNC.RECONVERGENT B0 ;  /* 0x0000000000007941 */ /* 0x000fea0003800200 */
.L_x_57:
[----:B--2---:R-:W-:Y:S01]  /*1fb0*/  VIADD R17, R11, 0x2 ;  /* 0x000000020b117836 */ /* 0x004fe20000000000 */
[----:B------:R-:W-:Y:S04]  /*1fc0*/  BSSY.RECONVERGENT B0, `(.L_x_60) ;  /* 0x0000008000007945 */ /* 0x000fe80003800200 */
[----:B------:R-:W-:-:S13]  /*1fd0*/  ISETP.GT.U32.AND P0, PT, R17, R0, PT ;  /* 0x000000001100720c */ /* 0x000fda0003f04070 */
[----:B------:R-:W-:Y:S05]  /*1fe0*/  @P0 BRA `(.L_x_61) ;  /* 0x0000000000100947 */ /* 0x000fea0003800000 */
[----:B------:R-:W2:Y:S02]  /*1ff0*/  LDG.E R16, desc[UR8][R12.64+0x8] ;  /* 0x000008080c107981 */ /* 0x000ea4000c1e1900 */
[----:B--2---:R-:W-:-:S05]  /*2000*/  FMUL R17, R3, R16 ;  /* 0x0000001003117220 */ /* 0x004fca0000400000 */
[----:B------:R4:W-:Y:S01]  /*2010*/  STG.E desc[UR8][R12.64+0x8], R17 ;  /* 0x000008110c007986 */ /* 0x0009e2000c101908 */
[----:B------:R-:W-:Y:S05]  /*2020*/  BRA `(.L_x_62) ;  /* 0x0000000000047947 */ /* 0x000fea0003800000 */
.L_x_61:
[----:B------:R2:W-:Y:S02]  /*2030*/  STG.E desc[UR8][R12.64+0x8], RZ ;  /* 0x000008ff0c007986 */ /* 0x0005e4000c101908 */
.L_x_62:
[----:B------:R-:W-:Y:S05]  /*2040*/  BSYNC.RECONVERGENT B0 ;  /* 0x0000000000007941 */ /* 0x000fea0003800200 */
.L_x_60:
[----:B----4-:R-:W-:Y:S01]  /*2050*/  IADD3 R17, PT, PT, R11, 0x3, RZ ;  /* 0x000000030b117810 */ /* 0x010fe20007ffe0ff */
[----:B------:R-:W-:Y:S03]  /*2060*/  BSSY.RECONVERGENT B0, `(.L_x_63) ;  /* 0x0000008000007945 */ /* 0x000fe60003800200 */
[----:B------:R-:W-:-:S13]  /*2070*/  ISETP.GT.U32.AND P0, PT, R17, R0, PT ;  /* 0x000000001100720c */ /* 0x000fda0003f04070 */
[----:B------:R-:W-:Y:S05]  /*2080*/  @P0 BRA `(.L_x_64) ;  /* 0x0000000000100947 */ /* 0x000fea0003800000 */
[----:B------:R-:W4:Y:S02]  /*2090*/  LDG.E R16, desc[UR8][R12.64+0xc] ;  /* 0x00000c080c107981 */ /* 0x000f24000c1e1900 */
[----:B----4-:R-:W-:-:S05]  /*20a0*/  FMUL R17, R3, R16 ;  /* 0x0000001003117220 */ /* 0x010fca0000400000 */
[----:B------:R4:W-:Y:S01]  /*20b0*/  STG.E desc[UR8][R12.64+0xc], R17 ;  /* 0x00000c110c007986 */ /* 0x0009e2000c101908 */
[----:B------:R-:W-:Y:S05]  /*20c0*/  BRA `(.L_x_65) ;  /* 0x0000000000047947 */ /* 0x000fea0003800000 */
.L_x_64:
[----:B------:R4:W-:Y:S02]  /*20d0*/  STG.E desc[UR8][R12.64+0xc], RZ ;  /* 0x00000cff0c007986 */ /* 0x0009e4000c101908 */
.L_x_65:
[----:B------:R-:W-:Y:S05]  /*20e0*/  BSYNC.RECONVERGENT B0 ;  /* 0x0000000000007941 */ /* 0x000fea0003800200 */
.L_x_63:
[----:B------:R-:W-:-:S07]  /*20f0*/  VIADD R11, R11, 0x4 ;  /* 0x000000040b0b7836 */ /* 0x000fce0000000000 */
.L_x_53:
[----:B------:R-:W-:-:S09]  /*2100*/  UISETP.NE.AND UP0, UPT, UR4, URZ, UPT ;  /* 0x000000ff0400728c */ /* 0x000fd2000bf05270 */
[----:B------:R-:W-:Y:S05]  /*2110*/  BRA.U !UP0, `(.L_x_26) ;  /* 0x0000000108907547 */ /* 0x000fea000b800000 */
[----:B------:R-:W-:-:S09]  /*2120*/  UISETP.NE.AND UP0, UPT, UR4, 0x1, UPT ;  /* 0x000000010400788c */ /* 0x000fd2000bf05270 */
        /* <DEDUP_REMOVED lines=9> */
.L_x_68:
[----:B------:R2:W-:Y:S02]  /*21c0*/  STG.E desc[UR8][R12.64], RZ ;  /* 0x000000ff0c007986 */ /* 0x0005e4000c101908 */
.L_x_69:
[----:B------:R-:W-:Y:S05]  /*21d0*/  BSYNC.RECONVERGENT B0 ;  /* 0x0000000000007941 */ /* 0x000fea0003800200 */
.L_x_67:
[----:B------:R-:W-:Y:S01]  /*21e0*/  ISETP.GE.U32.AND P0, PT, R11, R0, PT ;  /* 0x000000000b00720c */ /* 0x000fe20003f06070 */
[----:B------:R-:W-:-:S12]  /*21f0*/  BSSY.RECONVERGENT B0, `(.L_x_70) ;  /* 0x0000007000007945 */ /* 0x000fd80003800200 */
[----:B------:R-:W-:Y:S05]  /*2200*/  @P0 BRA `(.L_x_71) ;  /* 0x0000000000100947 */ /* 0x000fea0003800000 */
[----:B------:R-:W1:Y:S02]  /*2210*/  LDG.E R16, desc[UR8][R12.64+0x4] ;  /* 0x000004080c107981 */ /* 0x000e64000c1e1900 */
[----:B-1----:R-:W-:-:S05]  /*2220*/  FMUL R17, R3, R16 ;  /* 0x0000001003117220 */ /* 0x002fca0000400000 */
[----:B------:R1:W-:Y:S01]  /*2230*/  STG.E desc[UR8][R12.64+0x4], R17 ;  /* 0x000004110c007986 */ /* 0x0003e2000c101908 */
[----:B------:R-:W-:Y:S05]  /*2240*/  BRA `(.L_x_72) ;  /* 0x0000000000047947 */ /* 0x000fea0003800000 */
.L_x_71:
[----:B------:R3:W-:Y:S02]  /*2250*/  STG.E desc[UR8][R12.64+0x4], RZ ;  /* 0x000004ff0c007986 */ /* 0x0007e4000c101908 */
.L_x_72:
[----:B------:R-:W-:Y:S05]  /*2260*/  BSYNC.RECONVERGENT B0 ;  /* 0x0000000000007941 */ /* 0x000fea0003800200 */
.L_x_70:
[----:B------:R-:W-:-:S07]  /*2270*/  IADD3 R11, PT, PT, R11, 0x2, RZ ;  /* 0x000000020b0b7810 */ /* 0x000fce0007ffe0ff */
.L_x_66:
[----:B------:R-:W-:-:S04]  /*2280*/  ULOP3.LUT UR6, UR7, 0x1, URZ, 0xc0, !UPT ;  /* 0x0000000107067892 */ /* 0x000fc8000f8ec0ff */
[----:B------:R-:W-:-:S09]  /*2290*/  UISETP.NE.U32.AND UP0, UPT, UR6, 0x1, UPT ;  /* 0x000000010600788c */ /* 0x000fd2000bf05070 */
[----:B------:R-:W-:Y:S05]  /*22a0*/  BRA.U UP0, `(.L_x_26) ;  /* 0x00000001002c7547 */ /* 0x000fea000b800000 */
[----:B------:R-:W-:Y:S01]  /*22b0*/  ISETP.GT.U32.AND P0, PT, R11, R0, PT ;  /* 0x000000000b00720c */ /* 0x000fe20003f04070 */
[----:B------:R-:W-:-:S12]  /*22c0*/  BSSY.RECONVERGENT B0, `(.L_x_26) ;  /* 0x0000009000007945 */ /* 0x000fd80003800200 */
[----:B------:R-:W-:Y:S05]  /*22d0*/  @P0 BRA `(.L_x_73) ;  /* 0x0000000000140947 */ /* 0x000fea0003800000 */
[----:B-1234-:R-:W-:-:S05]  /*22e0*/  IMAD.WIDE.U32 R12, R11, 0x4, R14 ;  /* 0x000000040b0c7825 */ /* 0x01efca00078e000e */
[----:B------:R-:W2:Y:S02]  /*22f0*/  LDG.E R16, desc[UR8][R12.64] ;  /* 0x000000080c107981 */ /* 0x000ea4000c1e1900 */
[----:B--2---:R-:W-:-:S05]  /*2300*/  FMUL R3, R3, R16 ;  /* 0x0000001003037220 */ /* 0x004fca0000400000 */
[----:B------:R1:W-:Y:S01]  /*2310*/  STG.E desc[UR8][R12.64], R3 ;  /* 0x000000030c007986 */ /* 0x0003e2000c101908 */
[----:B------:R-:W-:Y:S05]  /*2320*/  BRA `(.L_x_74) ;  /* 0x0000000000087947 */ /* 0x000fea0003800000 */
.L_x_73:
[----:B-1234-:R-:W-:-:S05]  /*2330*/  IMAD.WIDE.U32 R12, R11, 0x4, R14 ;  /* 0x000000040b0c7825 */ /* 0x01efca00078e000e */
[----:B------:R2:W-:Y:S02]  /*2340*/  STG.E desc[UR8][R12.64], RZ ;  /* 0x000000ff0c007986 */ /* 0x0005e4000c101908 */
.L_x_74:
[----:B------:R-:W-:Y:S05]  /*2350*/  BSYNC.RECONVERGENT B0 ;  /* 0x0000000000007941 */ /* 0x000fea0003800200 */
.L_x_26:
[----:B-1234-:R-:W1:Y:S01]  /*2360*/  LDC R13, c[0x0][0x3a8] ;  /* 0x0000ea00ff0d7b82 */ /* 0x01ee620000000800 */
[----:B------:R-:W-:-:S13]  /*2370*/  ISETP.GE.AND P0, PT, R2, 0x1, PT ;  /* 0x000000010200780c */ /* 0x000fda0003f06270 */
[----:B------:R-:W-:Y:S05]  /*2380*/  @!P0 EXIT ;  /* 0x000000000000894d */ /* 0x000fea0003800000 */
[----:B------:R-:W2:Y:S01]  /*2390*/  LDC R23, c[0x0][0x3a4] ;  /* 0x0000e900ff177b82 */ /* 0x000ea20000000800 */
[-C--:B-1----:R-:W-:Y:S01]  /*23a0*/  IMAD R4, R4, R13.reuse, RZ ;  /* 0x0000000d04047224 */ /* 0x082fe200078e02ff */
[----:B------:R-:W-:Y:S01]  /*23b0*/  SHF.R.S32.HI R11, RZ, 0x1f, R9 ;  /* 0x0000001fff0b7819 */ /* 0x000fe20000011409 */
[----:B------:R-:W-:-:S05]  /*23c0*/  IMAD R3, R0, R13, RZ ;  /* 0x0000000d00037224 */ /* 0x000fca00078e02ff */
[--C-:B------:R-:W-:Y:S02]  /*23d0*/  IADD3 R0, P0, P1, R9, R4, R3.reuse ;  /* 0x0000000409007210 */ /* 0x100fe4000791e003 */
[----:B------:R-:W-:Y:S02]  /*23e0*/  SHF.R.S32.HI R4, RZ, 0x1f, R4 ;  /* 0x0000001fff047819 */ /* 0x000fe40000011404 */
[----:B------:R-:W-:-:S04]  /*23f0*/  SHF.R.S32.HI R3, RZ, 0x1f, R3 ;  /* 0x0000001fff037819 */ /* 0x000fc80000011403 */
[----:B------:R-:W-:Y:S02]  /*2400*/  IADD3.X R3, PT, PT, R11, R4, R3, P0, P1 ;  /* 0x000000040b037210 */ /* 0x000fe400007e2403 */
[----:B--2---:R-:W-:-:S13]  /*2410*/  ISETP.GE.AND P2, PT, R23, 0x1, PT ;  /* 0x000000011700780c */ /* 0x004fda0003f46270 */
[----:B------:R-:W-:Y:S05]  /*2420*/  @!P2 BRA `(.L_x_75) ;  /* 0x0000000c0010a947 */ /* 0x000fea0003800000 */
[----:B------:R-:W1:Y:S01]  /*2430*/  LDCU.64 UR4, c[0x0][0x390] ;  /* 0x00007200ff0477ac */ /* 0x000e620008000a00 */
[----:B------:R-:W-:Y:S01]  /*2440*/  LOP3.LUT R4, R23, 0xf, RZ, 0xc0, !PT ;  /* 0x0000000f17047812 */ /* 0x000fe200078ec0ff */
[----:B------:R-:W-:Y:S01]  /*2450*/  VIADD R12, R5, 0x2 ;  /* 0x00000002050c7836 */ /* 0x000fe20000000000 */
[C---:B------:R-:W-:Y:S02]  /*2460*/  LOP3.LUT R11, R23.reuse, 0x7, RZ, 0xc0, !PT ;  /* 0x00000007170b7812 */ /* 0x040fe400078ec0ff */
[----:B------:R-:W-:Y:S01]  /*2470*/  LOP3.LUT R5, R23, 0x7ffffff0, RZ, 0xc0, !PT ;  /* 0x7ffffff017057812 */ /* 0x000fe200078ec0ff */
[----:B------:R-:W-:Y:S01]  /*2480*/  VIADD R16, R4, 0xffffffff ;  /* 0xffffffff04107836 */ /* 0x000fe20000000000 */
[----:B------:R-:W-:Y:S02]  /*2490*/  IADD3 R17, PT, PT, R11, -0x1, RZ ;  /* 0xffffffff0b117810 */ /* 0x000fe40007ffe0ff */
[----:B------:R-:W-:Y:S02]  /*24a0*/  LOP3.LUT R23, R23, 0x3, RZ, 0xc0, !PT ;  /* 0x0000000317177812 */ /* 0x000fe400078ec0ff */
[----:B------:R-:W-:-:S02]  /*24b0*/  ISETP.GE.U32.AND P0, PT, R16, 0x7, PT ;  /* 0x000000071000780c */ /* 0x000fc40003f06070 */
[----:B------:R-:W-:Y:S01]  /*24c0*/  LEA R16, R13, R6, 0x1 ;  /* 0x000000060d107211 */ /* 0x000fe200078e08ff */
[----:B------:R-:W-:Y:S01]  /*24d0*/  IMAD R6, R12, R13, R9 ;  /* 0x0000000d0c067224 */ /* 0x000fe200078e0209 */
[----:B------:R-:W-:Y:S02]  /*24e0*/  ISETP.GE.U32.AND P1, PT, R17, 0x3, PT ;  /* 0x000000031100780c */ /* 0x000fe40003f26070 */
[----:B------:R-:W-:Y:S01]  /*24f0*/  IADD3 R22, PT, PT, -R5, RZ, RZ ;  /* 0x000000ff05167210 */ /* 0x000fe20007ffe1ff */
[----:B------:R-:W-:Y:S01]  /*2500*/  IMAD.IADD R9, R9, 0x1, R16 ;  /* 0x0000000109097824 */ /* 0x000fe200078e0210 */
[----:B-1----:R-:W-:Y:S01]  /*2510*/  IADD3 R8, P3, PT, R8, UR4, RZ ;  /* 0x0000000408087c10 */ /* 0x002fe2000ff7e0ff */
[----:B------:R-:W-:-:S03]  /*2520*/  UMOV UR4, URZ ;  /* 0x000000ff00047c82 */ /* 0x000fc60008000000 */
[----:B------:R-:W-:-:S04]  /*2530*/  IADD3 R8, P2, PT, R8, 0x20, RZ ;  /* 0x0000002008087810 */ /* 0x000fc80007f5e0ff */
[----:B------:R-:W-:-:S09]  /*2540*/  IADD3.X R24, PT, PT, RZ, UR5, R10, P2, P3 ;  /* 0x00000005ff187c10 */ /* 0x000fd200097e640a */
.L_x_81:
[----:B------:R-:W1:Y:S01]  /*2550*/  LDCU UR5, c[0x0][0x3a4] ;  /* 0x00007480ff0577ac */ /* 0x000e620008000800 */
[----:B0-----:R-:W-:Y:S02]  /*2560*/  HFMA2 R26, -RZ, RZ, 0, 0 ;  /* 0x00000000ff1a7431 */ /* 0x001fe400000001ff */
[----:B------:R-:W-:Y:S02]  /*2570*/  VIADD R10, R9, UR4 ;  /* 0x00000004090a7c36 */ /* 0x000fe40008000000 */
[----:B0-----:R-:W-:Y:S01]  /*2580*/  IMAD.MOV.U32 R25, RZ, RZ, RZ ;  /* 0x000000ffff197224 */ /* 0x001fe200078e00ff */
[----:B-1----:R-:W-:-:S09]  /*2590*/  UISETP.GE.U32.AND UP0, UPT, UR5, 0x10, UPT ;  /* 0x000000100500788c */ /* 0x002fd2000bf06070 */
[----:B------:R-:W-:Y:S05]  /*25a0*/  BRA.U !UP0, `(.L_x_76) ;  /* 0x0000000508407547 */ /* 0x000fea000b800000 */
[----:B------:R-:W-:Y:S01]  /*25b0*/  IADD3 R21, PT, PT, R6, UR4, RZ ;  /* 0x0000000406157c10 */ /* 0x000fe2000fffe0ff */
[----:B------:R-:W-:Y:S01]  /*25c0*/  IMAD.MOV.U32 R26, RZ, RZ, RZ ;  /* 0x000000ffff1a7224 */ /* 0x000fe200078e00ff */
[----:B------:R-:W-:Y:S01]  /*25d0*/  MOV R25, R8 ;  /* 0x0000000800197202 */ /* 0x000fe20000000f00 */
[----:B------:R-:W-:Y:S01]  /*25e0*/  IMAD.MOV.U32 R27, RZ, RZ, R24 ;  /* 0x000000ffff1b7224 */ /* 0x000fe200078e0018 */
[----:B------:R-:W-:-:S07]  /*25f0*/  MOV R20, R22 ;  /* 0x0000001600147202 */ /* 0x000fce0000000f00 */
.L_x_77:
[----:B------:R-:W0:Y:S01]  /*2600*/  LDC.64 R18, c[0x0][0x398] ;  /* 0x0000e600ff127b82 */ /* 0x000e220000000a00 */
[----:B------:R-:W-:Y:S01]  /*2610*/  IMAD.MOV.U32 R12, RZ, RZ, R25 ;  /* 0x000000ffff0c7224 */ /* 0x000fe200078e0019 */
[----:B------:R-:W-:-:S05]  /*2620*/  MOV R13, R27 ;  /* 0x0000001b000d7202 */ /* 0x000fca0000000f00 */
[----:B------:R-:W2:Y:S04]  /*2630*/  LDG.E R29, desc[UR8][R12.64+-0x20] ;  /* 0xffffe0080c1d7981 */ /* 0x000ea8000c1e1900 */
[----:B------:R-:W3:Y:S01]  /*2640*/  LDG.E R28, desc[UR8][R12.64+-0x1c] ;  /* 0xffffe4080c1c7981 */ /* 0x000ee2000c1e1900 */
[----:B0-----:R-:W-:-:S05]  /*2650*/  IMAD.WIDE R18, R21, 0x4, R18 ;  /* 0x0000000415127825 */ /* 0x001fca00078e0212 */
[----:B------:R-:W2:Y:S01]  /*2660*/  LDG.E R27, desc[UR8][R18.64] ;  /* 0x00000008121b7981 */ /* 0x000ea2000c1e1900 */
[----:B------:R-:W-:-:S05]  /*2670*/  IMAD.WIDE R16, R7, 0x4, R18 ;  /* 0x0000000407107825 */ /* 0x000fca00078e0212 */
[----:B------:R0:W3:Y:S04]  /*2680*/  LDG.E R25, desc[UR8][R16.64] ;  /* 0x0000000810197981 */ /* 0x0000e8000c1e1900 */
[----:B------:R-:W4:Y:S01]  /*2690*/  LDG.E R19, desc[UR8][R12.64+-0x14] ;  /* 0xffffec080c137981 */ /* 0x000f22000c1e1900 */
[----:B0-----:R-:W-:-:S04]  /*26a0*/  IMAD.WIDE R16, R7, 0x4, R16 ;  /* 0x0000000407107825 */ /* 0x001fc800078e0210 */
[----:B--2---:R-:W-:Y:S02]  /*26b0*/  FFMA R26, R27, R29, R26 ;  /* 0x0000001d1b1a7223 */ /* 0x004fe4000000001a */
[----:B------:R-:W2:Y:S02]  /*26c0*/  LDG.E R27, desc[UR8][R12.64+-0x18] ;  /* 0xffffe8080c1b7981 */ /* 0x000ea4000c1e1900 */
[----:B---3--:R-:W-:Y:S01]  /*26d0*/  FFMA R25, R25, R28, R26 ;  /* 0x0000001c19197223 */ /* 0x008fe2000000001a */
[C---:B------:R-:W-:Y:S01]  /*26e0*/  IMAD.WIDE R28, R7.reuse, 0x4, R16 ;  /* 0x00000004071c7825 */ /* 0x040fe200078e0210 */
[----:B------:R-:W2:Y:S04]  /*26f0*/  LDG.E R26, desc[UR8][R16.64] ;  /* 0x00000008101a7981 */ /* 0x000ea8000c1e1900 */
[----:B------:R0:W4:Y:S04]  /*2700*/  LDG.E R18, desc[UR8][R28.64] ;  /* 0x000000081c127981 */ /* 0x000128000c1e1900 */
[----:B------:R-:W3:Y:S01]  /*2710*/  LDG.E R17, desc[UR8][R12.64+-0xc] ;  /* 0xfffff4080c117981 */ /* 0x000ee2000c1e1900 */
[----:B0-----:R-:W-:-:S04]  /*2720*/  IMAD.WIDE R28, R7, 0x4, R28 ;  /* 0x00000004071c7825 */ /* 0x001fc800078e021c */
[----:B--2---:R-:W-:Y:S01]  /*2730*/  FFMA R25, R26, R27, R25 ;  /* 0x0000001b1a197223 */ /* 0x004fe20000000019 */
[----:B------:R-:W-:-:S04]  /*2740*/  IMAD.WIDE R26, R7, 0x4, R28 ;  /* 0x00000004071a7825 */ /* 0x000fc800078e021c */
[----:B----4-:R-:W-:Y:S02]  /*2750*/  FFMA R18, R18, R19, R25 ;  /* 0x0000001312127223 */ /* 0x010fe40000000019 */
[----:B------:R-:W2:Y:S04]  /*2760*/  LDG.E R19, desc[UR8][R28.64] ;  /* 0x000000081c137981 */ /* 0x000ea8000c1e1900 */
[----:B------:R-:W2:Y:S04]  /*2770*/  LDG.E R25, desc[UR8][R12.64+-0x10] ;  /* 0xfffff0080c197981 */ /* 0x000ea8000c1e1900 */
[----:B------:R-:W3:Y:S01]  /*2780*/  LDG.E R16, desc[UR8][R26.64] ;  /* 0x000000081a107981 */ /* 0x000ee2000c1e1900 */
[----:B--2---:R-:W-:Y:S01]  /*2790*/  FFMA R25, R19, R25, R18 ;  /* 0x0000001913197223 */ /* 0x004fe20000000012 */
[----:B------:R-:W-:-:S04]  /*27a0*/  IMAD.WIDE R18, R7, 0x4, R26 ;  /* 0x0000000407127825 */ /* 0x000fc800078e021a */
[----:B---3--:R-:W-:Y:S01]  /*27b0*/  FFMA R26, R16, R17, R25 ;  /* 0x00000011101a7223 */ /* 0x008fe20000000019 */
[----:B------:R-:W2:Y:S01]  /*27c0*/  LDG.E R27, desc[UR8][R18.64] ;  /* 0x00000008121b7981 */ /* 0x000ea2000c1e1900 */
[----:B------:R-:W-:-:S05]  /*27d0*/  IMAD.WIDE R16, R7, 0x4, R18 ;  /* 0x0000000407107825 */ /* 0x000fca00078e0212 */
[----:B------:R-:W3:Y:S04]  /*27e0*/  LDG.E R25, desc[UR8][R16.64] ;  /* 0x0000000810197981 */ /* 0x000ee8000c1e1900 */
[----:B------:R-:W2:Y:S04]  /*27f0*/  LDG.E R19, desc[UR8][R12.64+-0x8] ;  /* 0xfffff8080c137981 */ /* 0x000ea8000c1e1900 */
[----:B------:R-:W3:Y:S01]  /*2800*/  LDG.E R18, desc[UR8][R12.64+-0x4] ;  /* 0xfffffc080c127981 */ /* 0x000ee2000c1e1900 */
[----:B------:R-:W-:-:S03]  /*2810*/  IMAD.WIDE R28, R7, 0x4, R16 ;  /* 0x00000004071c7825 */ /* 0x000fc600078e0210 */
[----:B------:R-:W4:Y:S04]  /*2820*/  LDG.E R16, desc[UR8][R12.64+0x4] ;  /* 0x000004080c107981 */ /* 0x000f28000c1e1900 */
[----:B------:R-:W5:Y:S01]  /*2830*/  LDG.E R17, desc[UR8][R28.64] ;  /* 0x000000081c117981 */ /* 0x000f62000c1e1900 */
[----:B--2---:R-:W-:-:S03]  /*2840*/  FFMA R26, R27, R19, R26 ;  /* 0x000000131b1a7223 */ /* 0x004fc6000000001a */
[----:B------:R-:W5:Y:S01]  /*2850*/  LDG.E R19, desc[UR8][R12.64] ;  /* 0x000000080c137981 */ /* 0x000f62000c1e1900 */
[----:B---3--:R-:W-:Y:S01]  /*2860*/  FFMA R18, R25, R18, R26 ;  /* 0x0000001219127223 */ /* 0x008fe2000000001a */
[----:B------:R-:W-:-:S05]  /*2870*/  IMAD.WIDE R26, R7, 0x4, R28 ;  /* 0x00000004071a7825 */ /* 0x000fca00078e021c */
[----:B------:R-:W4:Y:S01]  /*2880*/  LDG.E R25, desc[UR8][R26.64] ;  /* 0x000000081a197981 */ /* 0x000f22000c1e1900 */
[----:B-----5:R-:W-:Y:S01]  /*2890*/  FFMA R28, R17, R19, R18 ;  /* 0x00000013111c7223 */ /* 0x020fe20000000012 */
[----:B------:R-:W-:-:S05]  /*28a0*/  IMAD.WIDE R18, R7, 0x4, R26 ;  /* 0x0000000407127825 */ /* 0x000fca00078e021a */
[----:B------:R-:W2:Y:S01]  /*28b0*/  LDG.E R27, desc[UR8][R18.64] ;  /* 0x00000008121b7981 */ /* 0x000ea2000c1e1900 */
[----:B----4-:R-:W-:Y:S01]  /*28c0*/  FFMA R28, R25, R16, R28 ;  /* 0x00000010191c7223 */ /* 0x010fe2000000001c */
[----:B------:R-:W-:-:S05]  /*28d0*/  IMAD.WIDE R16, R7, 0x4, R18 ;  /* 0x0000000407107825 */ /* 0x000fca00078e0212 */
[----:B------:R-:W3:Y:S04]  /*28e0*/  LDG.E R25, desc[UR8][R16.64] ;  /* 0x0000000810197981 */ /* 0x000ee8000c1e1900 */
[----:B------:R-:W2:Y:S04]  /*28f0*/  LDG.E R19, desc[UR8][R12.64+0x8] ;  /* 0x000008080c137981 */ /* 0x000ea8000c1e1900 */
[----:B------:R-:W3:Y:S01]  /*2900*/  LDG.E R18, desc[UR8][R12.64+0xc] ;  /* 0x00000c080c127981 */ /* 0x000ee2000c1e1900 */
[----:B--2---:R-:W-:Y:S01]  /*2910*/  FFMA R26, R27, R19, R28 ;  /* 0x000000131b1a7223 */ /* 0x004fe2000000001c */
[----:B------:R-:W-:-:S02]  /*2920*/  IMAD.WIDE R28, R7, 0x4, R16 ;  /* 0x00000004071c7825 */ /* 0x000fc400078e0210 */
[----:B------:R-:W2:Y:S02]  /*2930*/  LDG.E R19, desc[UR8][R12.64+0x10] ;  /* 0x000010080c137981 */ /* 0x000ea4000c1e1900 */
[----:B---3--:R-:W-:Y:S02]  /*2940*/  FFMA R18, R25, R18, R26 ;  /* 0x0000001219127223 */ /* 0x008fe4000000001a */
[----:B------:R-:W2:Y:S01]  /*2950*/  LDG.E R17, desc[UR8][R28.64] ;  /* 0x000000081c117981 */ /* 0x000ea2000c1e1900 */
[----:B------:R-:W-:-:S03]  /*2960*/  IMAD.WIDE R26, R7, 0x4, R28 ;  /* 0x00000004071a7825 */ /* 0x000fc600078e021c */
[----:B------:R-:W3:Y:S04]  /*2970*/  LDG.E R16, desc[UR8][R12.64+0x14] ;  /* 0x000014080c107981 */ /* 0x000ee8000c1e1900 */
[----:B------:R-:W3:Y:S01]  /*2980*/  LDG.E R25, desc[UR8][R26.64] ;  /* 0x000000081a197981 */ /* 0x000ee2000c1e1900 */
[----:B--2---:R-:W-:Y:S01]  /*2990*/  FFMA R28, R17, R19, R18 ;  /* 0x00000013111c7223 */ /* 0x004fe20000000012 */
[----:B------:R-:W-:Y:S02]  /*29a0*/  IMAD.WIDE R18, R7, 0x4, R26 ;  /* 0x0000000407127825 */ /* 0x000fe400078e021a */
[----:B------:R-:W2:Y:S04]  /*29b0*/  LDG.E R27, desc[UR8][R12.64+0x18] ;  /* 0x000018080c1b7981 */ /* 0x000ea8000c1e1900 */
[----:B------:R-:W2:Y:S01]  /*29c0*/  LDG.E R26, desc[UR8][R18.64] ;  /* 0x00000008121a7981 */ /* 0x000ea2000c1e1900 */
[----:B---3--:R-:W-:Y:S01]  /*29d0*/  FFMA R25, R25, R16, R28 ;  /* 0x0000001019197223 */ /* 0x008fe2000000001c */
[----:B------:R-:W-:Y:S01]  /*29e0*/  IMAD.WIDE R16, R7, 0x4, R18 ;  /* 0x0000000407107825 */ /* 0x000fe200078e0212 */
[----:B------:R-:W0:Y:S05]  /*29f0*/  LDC R28, c[0x0][0x3a8] ;  /* 0x0000ea00ff1c7b82 */ /* 0x000e2a0000000800 */
[----:B------:R-:W3:Y:S04]  /*2a00*/  LDG.E R16, desc[UR8][R16.64] ;  /* 0x0000000810107981 */ /* 0x000ee8000c1e1900 */
[----:B------:R-:W3:Y:S01]  /*2a10*/  LDG.E R17, desc[UR8][R12.64+0x1c] ;  /* 0x00001c080c117981 */ /* 0x000ee2000c1e1900 */
[----:B------:R-:W-:-:S05]  /*2a20*/  VIADD R20, R20, 0x10 ;  /* 0x0000001014147836 */ /* 0x000fca0000000000 */
[----:B------:R-:W-:Y:S01]  /*2a30*/  ISETP.NE.AND P2, PT, R20, RZ, PT ;  /* 0x000000ff1400720c */ /* 0x000fe20003f45270 */
[----:B0-----:R-:W-:Y:S02]  /*2a40*/  IMAD R21, R28, 0x30, R21 ;  /* 0x000000301c157824 */ /* 0x001fe400078e0215 */
[----:B--2---:R-:W-:Y:S01]  /*2a50*/  FFMA R29, R26, R27, R25 ;  /* 0x0000001b1a1d7223 */ /* 0x004fe20000000019 */
[----:B------:R-:W-:-:S04]  /*2a60*/  IADD3 R25, P3, PT, R12, 0x40, RZ ;  /* 0x000000400c197810 */ /* 0x000fc80007f7e0ff */
[----:B------:R-:W-:Y:S01]  /*2a70*/  IADD3.X R27, PT, PT, RZ, R13, RZ, P3, !PT ;  /* 0x0000000dff1b7210 */ /* 0x000fe20001ffe4ff */
[----:B---3--:R-:W-:-:S04]  /*2a80*/  FFMA R26, R16, R17, R29 ;  /* 0x00000011101a7223 */ /* 0x008fc8000000001d */
[----:B------:R-:W-:Y:S05]  /*2a90*/  @P2 BRA `(.L_x_77) ;  /* 0xfffffff800d82947 */ /* 0x000fea000383ffff */
[----:B------:R-:W-:-:S07]  /*2aa0*/  IMAD.MOV.U32 R25, RZ, RZ, R5 ;  /* 0x000000ffff197224 */ /* 0x000fce00078e0005 */
.L_x_76:
[----:B------:R-:W-:-:S13]  /*2ab0*/  ISETP.NE.AND P2, PT, R4, RZ, PT ;  /* 0x000000ff0400720c */ /* 0x000fda0003f45270 */
[----:B------:R-:W-:Y:S05]  /*2ac0*/  @!P2 BRA `(.L_x_78) ;  /* 0x000000040040a947 */ /* 0x000fea0003800000 */
[----:B------:R-:W-:Y:S01]  /*2ad0*/  ISETP.NE.AND P2, PT, R11, RZ, PT ;  /* 0x000000ff0b00720c */ /* 0x000fe20003f45270 */
[----:B------:R-:W-:-:S12]  /*2ae0*/  @!P0 BRA `(.L_x_79) ;  /* 0x0000000000908947 */ /* 0x000fd80003800000 */
[----:B------:R-:W0:Y:S01]  /*2af0*/  LDC.64 R12, c[0x0][0x398] ;  /* 0x0000e600ff0c7b82 */ /* 0x000e220000000a00 */
[----:B------:R-:W-:Y:S02]  /*2b00*/  IMAD R19, R7, R25, R10 ;  /* 0x0000001907137224 */ /* 0x000fe400078e020a */
[----:B------:R-:W-:-:S05]  /*2b10*/  IMAD.WIDE.U32 R16, R25, 0x4, R14 ;  /* 0x0000000419107825 */ /* 0x000fca00078e000e */
[----:B------:R-:W2:Y:S01]  /*2b20*/  LDG.E R20, desc[UR8][R16.64] ;  /* 0x0000000810147981 */ /* 0x000ea2000c1e1900 */
[----:B0-----:R-:W-:-:S05]  /*2b30*/  IMAD.WIDE R18, R19, 0x4, R12 ;  /* 0x0000000413127825 */ /* 0x001fca00078e020c */
[----:B------:R-:W2:Y:S01]  /*2b40*/  LDG.E R21, desc[UR8][R18.64] ;  /* 0x0000000812157981 */ /* 0x000ea2000c1e1900 */
[----:B------:R-:W-:-:S04]  /*2b50*/  IMAD.WIDE R12, R7, 0x4, R18 ;  /* 0x00000004070c7825 */ /* 0x000fc800078e0212 */
[----:B------:R-:W-:Y:S01]  /*2b60*/  IMAD.WIDE R28, R7, 0x4, R12 ;  /* 0x00000004071c7825 */ /* 0x000fe200078e020c */
[----:B------:R-:W3:Y:S04]  /*2b70*/  LDG.E R18, desc[UR8][R16.64+0xc] ;  /* 0x00000c0810127981 */ /* 0x000ee8000c1e1900 */
[----:B------:R-:W4:Y:S01]  /*2b80*/  LDG.E R27, desc[UR8][R28.64] ;  /* 0x000000081c1b7981 */ /* 0x000f22000c1e1900 */
[----:B--2---:R-:W-:-:S03]  /*2b90*/  FFMA R20, R21, R20, R26 ;  /* 0x0000001415147223 */ /* 0x004fc6000000001a */
[----:B------:R-:W2:Y:S04]  /*2ba0*/  LDG.E R21, desc[UR8][R12.64] ;  /* 0x000000080c157981 */ /* 0x000ea8000c1e1900 */
[----:B------:R-:W2:Y:S04]  /*2bb0*/  LDG.E R26, desc[UR8][R16.64+0x4] ;  /* 0x00000408101a7981 */ /* 0x000ea8000c1e1900 */
[----:B------:R-:W4:Y:S01]  /*2bc0*/  LDG.E R12, desc[UR8][R16.64+0x8] ;  /* 0x00000808100c7981 */ /* 0x000f22000c1e1900 */
[----:B--2---:R-:W-:Y:S01]  /*2bd0*/  FFMA R26, R21, R26, R20 ;  /* 0x0000001a151a7223 */ /* 0x004fe20000000014 */
[----:B------:R-:W-:-:S02]  /*2be0*/  IMAD.WIDE R20, R7, 0x4, R28 ;  /* 0x0000000407147825 */ /* 0x000fc400078e021c */
[----:B------:R-:W2:Y:S02]  /*2bf0*/  LDG.E R28, desc[UR8][R16.64+0x10] ;  /* 0x00001008101c7981 */ /* 0x000ea4000c1e1900 */
[----:B----4-:R-:W-:Y:S02]  /*2c00*/  FFMA R12, R27, R12, R26 ;  /* 0x0000000c1b0c7223 */ /* 0x010fe4000000001a */
[----:B------:R-:W3:Y:S01]  /*2c10*/  LDG.E R19, desc[UR8][R20.64] ;  /* 0x0000000814137981 */ /* 0x000ee2000c1e1900 */
[----:B------:R-:W-:-:S05]  /*2c20*/  IMAD.WIDE R26, R7, 0x4, R20 ;  /* 0x00000004071a7825 */ /* 0x000fca00078e0214 */
[----:B------:R-:W2:Y:S01]  /*2c30*/  LDG.E R13, desc[UR8][R26.64] ;  /* 0x000000081a0d7981 */ /* 0x000ea2000c1e1900 */
[----:B---3--:R-:W-:Y:S01]  /*2c40*/  FFMA R12, R19, R18, R12 ;  /* 0x00000012130c7223 */ /* 0x008fe2000000000c */
[----:B------:R-:W-:Y:S02]  /*2c50*/  IMAD.WIDE R18, R7, 0x4, R26 ;  /* 0x0000000407127825 */ /* 0x000fe400078e021a */
[----:B------:R-:W3:Y:S02]  /*2c60*/  LDG.E R26, desc[UR8][R16.64+0x1c] ;  /* 0x00001c08101a7981 */ /* 0x000ee4000c1e1900 */
[----:B--2---:R-:W-:Y:S01]  /*2c70*/  FFMA R28, R13, R28, R12 ;  /* 0x0000001c0d1c7223 */ /* 0x004fe2000000000c */
[C---:B------:R-:W-:Y:S02]  /*2c80*/  IMAD.WIDE R12, R7.reuse, 0x4, R18 ;  /* 0x00000004070c7825 */ /* 0x040fe400078e0212 */
[----:B------:R-:W2:Y:S02]  /*2c90*/  LDG.E R19, desc[UR8][R18.64] ;  /* 0x0000000812137981 */ /* 0x000ea4000c1e1900 */
[----:B------:R-:W-:-:S02]  /*2ca0*/  IMAD.WIDE R20, R7, 0x4, R12 ;  /* 0x0000000407147825 */ /* 0x000fc400078e020c */
[----:B------:R-:W4:Y:S04]  /*2cb0*/  LDG.E R29, desc[UR8][R12.64] ;  /* 0x000000080c1d7981 */ /* 0x000f28000c1e1900 */
[----:B------:R-:W2:Y:S04]  /*2cc0*/  LDG.E R18, desc[UR8][R16.64+0x14] ;  /* 0x0000140810127981 */ /* 0x000ea8000c1e1900 */
[----:B------:R-:W3:Y:S04]  /*2cd0*/  LDG.E R21, desc[UR8][R20.64] ;  /* 0x0000000814157981 */ /* 0x000ee8000c1e1900 */
[----:B------:R-:W4:Y:S01]  /*2ce0*/  LDG.E R12, desc[UR8][R16.64+0x18] ;  /* 0x00001808100c7981 */ /* 0x000f22000c1e1900 */
[----:B------:R-:W-:Y:S01]  /*2cf0*/  IADD3 R25, PT, PT, R25, 0x8, RZ ;  /* 0x0000000819197810 */ /* 0x000fe20007ffe0ff */
[----:B--2---:R-:W-:-:S04]  /*2d00*/  FFMA R28, R19, R18, R28 ;  /* 0x00000012131c7223 */ /* 0x004fc8000000001c */
[----:B----4-:R-:W-:-:S04]  /*2d10*/  FFMA R28, R29, R12, R28 ;  /* 0x0000000c1d1c7223 */ /* 0x010fc8000000001c */
[----:B---3--:R-:W-:-:S07]  /*2d20*/  FFMA R26, R21, R26, R28 ;  /* 0x0000001a151a7223 */ /* 0x008fce000000001c */
.L_x_79:
        /* <DEDUP_REMOVED lines=10> */
[----:B--2---:R-:W-:Y:S01]  /*2dd0*/  FFMA R26, R19, R18, R26 ;  /* 0x00000012131a7223 */ /* 0x004fe2000000001a */
[C---:B------:R-:W-:Y:S02]  /*2de0*/  IMAD.WIDE R18, R7.reuse, 0x4, R16 ;  /* 0x0000000407127825 */ /* 0x040fe400078e0210 */
[----:B------:R-:W2:Y:S02]  /*2df0*/  LDG.E R17, desc[UR8][R16.64] ;  /* 0x0000000810117981 */ /* 0x000ea4000c1e1900 */
[----:B------:R-:W-:Y:S02]  /*2e00*/  IMAD.WIDE R28, R7, 0x4, R18 ;  /* 0x00000004071c7825 */ /* 0x000fe400078e0212 */
[----:B------:R-:W3:Y:S04]  /*2e10*/  LDG.E R27, desc[UR8][R18.64] ;  /* 0x00000008121b7981 */ /* 0x000ee8000c1e1900 */
[----:B------:R-:W2:Y:S04]  /*2e20*/  LDG.E R16, desc[UR8][R12.64+0x4] ;  /* 0x000004080c107981 */ /* 0x000ea8000c1e1900 */
[----:B------:R-:W4:Y:S04]  /*2e30*/  LDG.E R29, desc[UR8][R28.64] ;  /* 0x000000081c1d7981 */ /* 0x000f28000c1e1900 */
[----:B------:R-:W3:Y:S04]  /*2e40*/  LDG.E R18, desc[UR8][R12.64+0x8] ;  /* 0x000008080c127981 */ /* 0x000ee8000c1e1900 */
[----:B------:R-:W4:Y:S01]  /*2e50*/  LDG.E R19, desc[UR8][R12.64+0xc] ;  /* 0x00000c080c137981 */ /* 0x000f22000c1e1900 */
[----:B------:R-:W-:-:S02]  /*2e60*/  VIADD R25, R25, 0x4 ;  /* 0x0000000419197836 */ /* 0x000fc40000000000 */
[----:B--2---:R-:W-:-:S04]  /*2e70*/  FFMA R26, R17, R16, R26 ;  /* 0x00000010111a7223 */ /* 0x004fc8000000001a */
[----:B---3--:R-:W-:-:S04]  /*2e80*/  FFMA R26, R27, R18, R26 ;  /* 0x000000121b1a7223 */ /* 0x008fc8000000001a */
[----:B----4-:R-:W-:-:S07]  /*2e90*/  FFMA R26, R29, R19, R26 ;  /* 0x000000131d1a7223 */ /* 0x010fce000000001a */
.L_x_80:
[----:B------:R-:W-:Y:S05]  /*2ea0*/  @!P2 BRA `(.L_x_78) ;  /* 0x000000000048a947 */ /* 0x000fea0003800000 */
[----:B------:R-:W0:Y:S01]  /*2eb0*/  LDC.64 R12, c[0x0][0x398] ;  /* 0x0000e600ff0c7b82 */ /* 0x000e220000000a00 */
[----:B------:R-:W-:Y:S02]  /*2ec0*/  IMAD R19, R7, R25, R10 ;  /* 0x0000001907137224 */ /* 0x000fe400078e020a */
[----:B------:R-:W-:-:S05]  /*2ed0*/  IMAD.WIDE.U32 R16, R25, 0x4, R14 ;  /* 0x0000000419107825 */ /* 0x000fca00078e000e */
[----:B------:R-:W2:Y:S01]  /*2ee0*/  LDG.E R10, desc[UR8][R16.64] ;  /* 0x00000008100a7981 */ /* 0x000ea2000c1e1900 */
[----:B0-----:R-:W-:-:S05]  /*2ef0*/  IMAD.WIDE R12, R19, 0x4, R12 ;  /* 0x00000004130c7825 */ /* 0x001fca00078e020c */
[----:B------:R-:W2:Y:S01]  /*2f00*/  LDG.E R19, desc[UR8][R12.64] ;  /* 0x000000080c137981 */ /* 0x000ea2000c1e1900 */
[----:B------:R-:W-:Y:S01]  /*2f10*/  ISETP.NE.AND P2, PT, R23, 0x1, PT ;  /* 0x000000011700780c */ /* 0x000fe20003f45270 */
[----:B--2---:R-:W-:-:S12]  /*2f20*/  FFMA R26, R19, R10, R26 ;  /* 0x0000000a131a7223 */ /* 0x004fd8000000001a */
[----:B------:R-:W-:Y:S05]  /*2f30*/  @!P2 BRA `(.L_x_78) ;  /* 0x000000000024a947 */ /* 0x000fea0003800000 */
[----:B------:R-:W-:Y:S01]  /*2f40*/  ISETP.NE.AND P2, PT, R23, 0x2, PT ;  /* 0x000000021700780c */ /* 0x000fe20003f45270 */
[C---:B------:R-:W-:Y:S01]  /*2f50*/  IMAD.WIDE R12, R7.reuse, 0x4, R12 ;  /* 0x00000004070c7825 */ /* 0x040fe200078e020c */
[----:B------:R-:W2:Y:S11]  /*2f60*/  LDG.E R10, desc[UR8][R16.64+0x4] ;  /* 0x00000408100a7981 */ /* 0x000eb6000c1e1900 */
[----:B------:R-:W-:Y:S01]  /*2f70*/  @P2 IMAD.WIDE R18, R7, 0x4, R12 ;  /* 0x0000000407122825 */ /* 0x000fe200078e020c */
[----:B------:R-:W3:Y:S04]  /*2f80*/  @P2 LDG.E R20, desc[UR8][R16.64+0x8] ;  /* 0x0000080810142981 */ /* 0x000ee8000c1e1900 */
[----:B------:R-:W2:Y:S04]  /*2f90*/  LDG.E R13, desc[UR8][R12.64] ;  /* 0x000000080c0d7981 */ /* 0x000ea8000c1e1900 */
[----:B------:R-:W3:Y:S01]  /*2fa0*/  @P2 LDG.E R19, desc[UR8][R18.64] ;  /* 0x0000000812132981 */ /* 0x000ee2000c1e1900 */
[----:B--2---:R-:W-:-:S04]  /*2fb0*/  FFMA R26, R13, R10, R26 ;  /* 0x0000000a0d1a7223 */ /* 0x004fc8000000001a */
[----:B---3--:R-:W-:-:S07]  /*2fc0*/  @P2 FFMA R26, R19, R20, R26 ;  /* 0x00000014131a2223 */ /* 0x008fce000000001a */
.L_x_78:
[----:B------:R-:W0:Y:S01]  /*2fd0*/  LDCU.64 UR6, c[0x0][0x380] ;  /* 0x00007000ff0677ac */ /* 0x000e220008000a00 */
[----:B------:R-:W-:Y:S01]  /*2fe0*/  IADD3 R10, P2, PT, R0, UR4, RZ ;  /* 0x00000004000a7c10 */ /* 0x000fe2000ff5e0ff */
[----:B------:R-:W-:-:S03]  /*2ff0*/  UIADD3 UR4, UPT, UPT, UR4, 0x1, URZ ;  /* 0x0000000104047890 */ /* 0x000fc6000fffe0ff */
[----:B------:R-:W-:Y:S02]  /*3000*/  IADD3.X R13, PT, PT, RZ, R3, RZ, P2, !PT ;  /* 0x00000003ff0d7210 */ /* 0x000fe400017fe4ff */
[----:B0-----:R-:W-:-:S04]  /*3010*/  LEA R12, P2, R10, UR6, 0x2 ;  /* 0x000000060a0c7c11 */ /* 0x001fc8000f8410ff */
[----:B------:R-:W-:Y:S02]  /*3020*/  LEA.HI.X R13, R10, UR7, R13, 0x2, P2 ;  /* 0x000000070a0d7c11 */ /* 0x000fe400090f140d */
[----:B------:R-:W-:-:S03]  /*3030*/  ISETP.NE.AND P2, PT, R2, UR4, PT ;  /* 0x0000000402007c0c */ /* 0x000fc6000bf45270 */
[----:B------:R0:W-:Y:S10]  /*3040*/  STG.E desc[UR8][R12.64], R26 ;  /* 0x0000001a0c007986 */ /* 0x0001f4000c101908 */
[----:B------:R-:W-:Y:S05]  /*3050*/  @!P2 EXIT ;  /* 0x000000000000a94d */ /* 0x000fea0003800000 */
[----:B------:R-:W-:Y:S05]  /*3060*/  BRA `(.L_x_81) ;  /* 0xfffffff400387947 */ /* 0x000fea000383ffff */
.L_x_75:
[C---:B------:R-:W-:Y:S01]  /*3070*/  ISETP.GE.U32.AND P1, PT, R2.reuse, 0x8, PT ;  /* 0x000000080200780c */ /* 0x040fe20003f26070 */
[----:B------:R-:W-:Y:S01]  /*3080*/  IMAD.MOV.U32 R7, RZ, RZ, RZ ;  /* 0x000000ffff077224 */ /* 0x000fe200078e00ff */
[----:B------:R-:W-:-:S04]  /*3090*/  LOP3.LUT R6, R2, 0x7, RZ, 0xc0, !PT ;  /* 0x0000000702067812 */ /* 0x000fc800078ec0ff */
[----:B------:R-:W-:-:S07]  /*30a0*/  ISETP.NE.AND P0, PT, R6, RZ, PT ;  /* 0x000000ff0600720c */ /* 0x000fce0003f05270 */
[----:B------:R-:W-:Y:S06]  /*30b0*/  @!P1 BRA `(.L_x_82) ;  /* 0x0000000000489947 */ /* 0x000fec0003800000 */
[----:B------:R-:W-:Y:S01]  /*30c0*/  LOP3.LUT R7, R2, 0x7ffffff8, RZ, 0xc0, !PT ;  /* 0x7ffffff802077812 */ /* 0x000fe200078ec0ff */
[----:B------:R-:W1:Y:S01]  /*30d0*/  LDCU.64 UR6, c[0x0][0x380] ;  /* 0x00007000ff0677ac */ /* 0x000e620008000a00 */
[----:B------:R-:W-:-:S05]  /*30e0*/  UMOV UR4, URZ ;  /* 0x000000ff00047c82 */ /* 0x000fca0008000000 */
.L_x_83:
[----:B------:R-:W-:Y:S01]  /*30f0*/  IADD3 R4, P1, PT, R0, UR4, RZ ;  /* 0x0000000400047c10 */ /* 0x000fe2000ff3e0ff */
[----:B------:R-:W-:-:S03]  /*3100*/  UIADD3 UR4, UPT, UPT, UR4, 0x8, URZ ;  /* 0x0000000804047890 */ /* 0x000fc6000fffe0ff */
[----:B------:R-:W-:Y:S02]  /*3110*/  IADD3.X R5, PT, PT, RZ, R3, RZ, P1, !PT ;  /* 0x00000003ff057210 */ /* 0x000fe40000ffe4ff */
[----:B-12---:R-:W-:-:S04]  /*3120*/  LEA R8, P1, R4, UR6, 0x2 ;  /* 0x0000000604087c11 */ /* 0x006fc8000f8210ff */
[----:B------:R-:W-:Y:S02]  /*3130*/  LEA.HI.X R9, R4, UR7, R5, 0x2, P1 ;  /* 0x0000000704097c11 */ /* 0x000fe400088f1405 */
[----:B------:R-:W-:-:S03]  /*3140*/  ISETP.NE.AND P1, PT, R7, UR4, PT ;  /* 0x0000000407007c0c */ /* 0x000fc6000bf25270 */
[----:B------:R2:W-:Y:S04]  /*3150*/  STG.E desc[UR8][R8.64], RZ ;  /* 0x000000ff08007986 */ /* 0x0005e8000c101908 */
[----:B------:R2:W-:Y:S04]  /*3160*/  STG.E desc[UR8][R8.64+0x4], RZ ;  /* 0x000004ff08007986 */ /* 0x0005e8000c101908 */
[----:B------:R2:W-:Y:S04]  /*3170*/  STG.E desc[UR8][R8.64+0x8], RZ ;  /* 0x000008ff08007986 */ /* 0x0005e8000c101908 */
[----:B------:R2:W-:Y:S04]  /*3180*/  STG.E desc[UR8][R8.64+0xc], RZ ;  /* 0x00000cff08007986 */ /* 0x0005e8000c101908 */
[----:B------:R2:W-:Y:S04]  /*3190*/  STG.E desc[UR8][R8.64+0x10], RZ ;  /* 0x000010ff08007986 */ /* 0x0005e8000c101908 */
[----:B------:R2:W-:Y:S04]  /*31a0*/  STG.E desc[UR8][R8.64+0x14], RZ ;  /* 0x000014ff08007986 */ /* 0x0005e8000c101908 */
[----:B------:R2:W-:Y:S04]  /*31b0*/  STG.E desc[UR8][R8.64+0x18], RZ ;  /* 0x000018ff08007986 */ /* 0x0005e8000c101908 */
[----:B------:R2:W-:Y:S01]  /*31c0*/  STG.E desc[UR8][R8.64+0x1c], RZ ;  /* 0x00001cff08007986 */ /* 0x0005e2000c101908 */
[----:B------:R-:W-:Y:S05]  /*31d0*/  @P1 BRA `(.L_x_83) ;  /* 0xfffffffc00c41947 */ /* 0x000fea000383ffff */
.L_x_82:
[----:B------:R-:W-:Y:S05]  /*31e0*/  @!P0 EXIT ;  /* 0x000000000000894d */ /* 0x000fea0003800000 */
[----:B------:R-:W-:Y:S02]  /*31f0*/  ISETP.GE.U32.AND P0, PT, R6, 0x4, PT ;  /* 0x000000040600780c */ /* 0x000fe40003f06070 */
[----:B--2---:R-:W-:-:S04]  /*3200*/  LOP3.LUT R8, R2, 0x3, RZ, 0xc0, !PT ;  /* 0x0000000302087812 */ /* 0x004fc800078ec0ff */
[----:B------:R-:W-:-:S07]  /*3210*/  ISETP.NE.AND P1, PT, R8, RZ, PT ;  /* 0x000000ff0800720c */ /* 0x000fce0003f25270 */
[----:B------:R-:W-:Y:S06]  /*3220*/  @!P0 BRA `(.L_x_84) ;  /* 0x0000000000288947 */ /* 0x000fec0003800000 */
[----:B------:R-:W1:Y:S01]  /*3230*/  LDCU.64 UR4, c[0x0][0x380] ;  /* 0x00007000ff0477ac */ /* 0x000e620008000a00 */
[C---:B------:R-:W-:Y:S01]  /*3240*/  IADD3 R5, P0, PT, R7.reuse, R0, RZ ;  /* 0x0000000007057210 */ /* 0x040fe20007f1e0ff */
[----:B------:R-:W-:-:S03]  /*3250*/  VIADD R7, R7, 0x4 ;  /* 0x0000000407077836 */ /* 0x000fc60000000000 */
[----:B------:R-:W-:Y:S02]  /*3260*/  IADD3.X R6, PT, PT, RZ, R3, RZ, P0, !PT ;  /* 0x00000003ff067210 */ /* 0x000fe400007fe4ff */
[----:B-1----:R-:W-:-:S04]  /*3270*/  LEA R4, P0, R5, UR4, 0x2 ;  /* 0x0000000405047c11 */ /* 0x002fc8000f8010ff */
[----:B------:R-:W-:-:S05]  /*3280*/  LEA.HI.X R5, R5, UR5, R6, 0x2, P0 ;  /* 0x0000000505057c11 */ /* 0x000fca00080f1406 */
[----:B------:R1:W-:Y:S04]  /*3290*/  STG.E desc[UR8][R4.64], RZ ;  /* 0x000000ff04007986 */ /* 0x0003e8000c101908 */
[----:B------:R1:W-:Y:S04]  /*32a0*/  STG.E desc[UR8][R4.64+0x4], RZ ;  /* 0x000004ff04007986 */ /* 0x0003e8000c101908 */
[----:B------:R1:W-:Y:S04]  /*32b0*/  STG.E desc[UR8][R4.64+0x8], RZ ;  /* 0x000008ff04007986 */ /* 0x0003e8000c101908 */
[----:B------:R1:W-:Y:S02]  /*32c0*/  STG.E desc[UR8][R4.64+0xc], RZ ;  /* 0x00000cff04007986 */ /* 0x0003e4000c101908 */
.L_x_84:
[----:B------:R-:W-:Y:S05]  /*32d0*/  @!P1 EXIT ;  /* 0x000000000000994d */ /* 0x000fea0003800000 */
[----:B------:R-:W-:Y:S02]  /*32e0*/  ISETP.NE.AND P0, PT, R8, 0x1, PT ;  /* 0x000000010800780c */ /* 0x000fe40003f05270 */
[----:B------:R-:W-:-:S04]  /*32f0*/  LOP3.LUT R2, R2, 0x1, RZ, 0xc0, !PT ;  /* 0x0000000102027812 */ /* 0x000fc800078ec0ff */
[----:B------:R-:W-:-:S07]  /*3300*/  ISETP.NE.U32.AND P1, PT, R2, 0x1, PT ;  /* 0x000000010200780c */ /* 0x000fce0003f25070 */
[----:B------:R-:W-:Y:S06]  /*3310*/  @!P0 BRA `(.L_x_85) ;  /* 0x0000000000208947 */ /* 0x000fec0003800000 */
[----:B------:R-:W2:Y:S01]  /*3320*/  LDCU.64 UR4, c[0x0][0x380] ;  /* 0x00007000ff0477ac */ /* 0x000ea20008000a00 */
[C---:B------:R-:W-:Y:S02]  /*3330*/  IADD3 R2, P0, PT, R7.reuse, R0, RZ ;  /* 0x0000000007027210 */ /* 0x040fe40007f1e0ff */
[----:B------:R-:W-:Y:S02]  /*3340*/  IADD3 R7, PT, PT, R7, 0x2, RZ ;  /* 0x0000000207077810 */ /* 0x000fe40007ffe0ff */
[----:B-1----:R-:W-:Y:S02]  /*3350*/  IADD3.X R5, PT, PT, RZ, R3, RZ, P0, !PT ;  /* 0x00000003ff057210 */ /* 0x002fe400007fe4ff */
[----:B--2---:R-:W-:-:S04]  /*3360*/  LEA R4, P0, R2, UR4, 0x2 ;  /* 0x0000000402047c11 */ /* 0x004fc8000f8010ff */
[----:B------:R-:W-:-:S05]  /*3370*/  LEA.HI.X R5, R2, UR5, R5, 0x2, P0 ;  /* 0x0000000502057c11 */ /* 0x000fca00080f1405 */
[----:B------:R2:W-:Y:S04]  /*3380*/  STG.E desc[UR8][R4.64], RZ ;  /* 0x000000ff04007986 */ /* 0x0005e8000c101908 */
[----:B------:R2:W-:Y:S02]  /*3390*/  STG.E desc[UR8][R4.64+0x4], RZ ;  /* 0x000004ff04007986 */ /* 0x0005e4000c101908 */
.L_x_85:
[----:B------:R-:W-:Y:S05]  /*33a0*/  @P1 EXIT ;  /* 0x000000000000194d */ /* 0x000fea0003800000 */
[----:B------:R-:W3:Y:S01]  /*33b0*/  LDCU.64 UR4, c[0x0][0x380] ;  /* 0x00007000ff0477ac */ /* 0x000ee20008000a00 */
[----:B------:R-:W-:-:S05]  /*33c0*/  IADD3 R0, P0, PT, R7, R0, RZ ;  /* 0x0000000007007210 */ /* 0x000fca0007f1e0ff */
[----:B------:R-:W-:Y:S01]  /*33d0*/  IMAD.X R3, RZ, RZ, R3, P0 ;  /* 0x000000ffff037224 */ /* 0x000fe200000e0603 */
[----:B---3--:R-:W-:-:S04]  /*33e0*/  LEA R2, P0, R0, UR4, 0x2 ;  /* 0x0000000400027c11 */ /* 0x008fc8000f8010ff */
[----:B------:R-:W-:-:S05]  /*33f0*/  LEA.HI.X R3, R0, UR5, R3, 0x2, P0 ;  /* 0x0000000500037c11 */ /* 0x000fca00080f1403 */
[----:B------:R-:W-:Y:S01]  /*3400*/  STG.E desc[UR8][R2.64], RZ ;  /* 0x000000ff02007986 */ /* 0x000fe2000c101908 */
[----:B------:R-:W-:Y:S05]  /*3410*/  EXIT ;  /* 0x000000000000794d */ /* 0x000fea0003800000 */
        .weak           $__internal_0_$__cuda_sm20_rcp_rn_f32_slowpath
        .type           $__internal_0_$__cuda_sm20_rcp_rn_f32_slowpath,@function
        .size           $__internal_0_$__cuda_sm20_rcp_rn_f32_slowpath,($__internal_1_$__cuda_sm20_sqrt_rn_f32_slowpath - $__internal_0_$__cuda_sm20_rcp_rn_f32_slowpath)
$__internal_0_$__cuda_sm20_rcp_rn_f32_slowpath:
[----:B------:R-:W-:Y:S01]  /*3420*/  SHF.L.U32 R11, R3, 0x1, RZ ;  /* 0x00000001030b7819 */ /* 0x000fe200000006ff */
[----:B------:R-:W-:Y:S03]  /*3430*/  BSSY.RECONVERGENT B1, `(.L_x_86) ;  /* 0x0000030000017945 */ /* 0x000fe60003800200 */
[----:B------:R-:W-:-:S04]  /*3440*/  SHF.R.U32.HI R11, RZ, 0x18, R11 ;  /* 0x00000018ff0b7819 */ /* 0x000fc8000001160b */
[----:B------:R-:W-:-:S13]  /*3450*/  ISETP.NE.U32.AND P0, PT, R11, RZ, PT ;  /* 0x000000ff0b00720c */ /* 0x000fda0003f05070 */
[----:B------:R-:W-:Y:S05]  /*3460*/  @P0 BRA `(.L_x_87) ;  /* 0x0000000000280947 */ /* 0x000fea0003800000 */
[----:B------:R-:W-:-:S04]  /*3470*/  SHF.L.U32 R11, R3, 0x1, RZ ;  /* 0x00000001030b7819 */ /* 0x000fc800000006ff */
[----:B------:R-:W-:-:S13]  /*3480*/  ISETP.NE.AND P0, PT, R11, RZ, PT ;  /* 0x000000ff0b00720c */ /* 0x000fda0003f05270 */
[----:B------:R-:W-:Y:S01]  /*3490*/  @P0 FFMA R16, R3, 1.84467440737095516160e+19, RZ ;  /* 0x5f80000003100823 */ /* 0x000fe200000000ff */
[----:B------:R-:W-:Y:S08]  /*34a0*/  @!P0 MUFU.RCP R13, R3 ;  /* 0x00000003000d8308 */ /* 0x000ff00000001000 */
[----:B------:R-:W0:Y:S02]  /*34b0*/  @P0 MUFU.RCP R11, R16 ;  /* 0x00000010000b0308 */ /* 0x000e240000001000 */
[----:B0-----:R-:W-:-:S04]  /*34c0*/  @P0 FFMA R17, R16, R11, -1 ;  /* 0xbf80000010110423 */ /* 0x001fc8000000000b */
[----:B------:R-:W-:-:S04]  /*34d0*/  @P0 FADD.FTZ R18, -R17, -RZ ;  /* 0x800000ff11120221 */ /* 0x000fc80000010100 */
[----:B------:R-:W-:-:S04]  /*34e0*/  @P0 FFMA R11, R11, R18, R11 ;  /* 0x000000120b0b0223 */ /* 0x000fc8000000000b */
[----:B------:R-:W-:Y:S01]  /*34f0*/  @P0 FFMA R13, R11, 1.84467440737095516160e+19, RZ ;  /* 0x5f8000000b0d0823 */ /* 0x000fe200000000ff */
[----:B------:R-:W-:Y:S06]  /*3500*/  BRA `(.L_x_88) ;  /* 0x0000000000887947 */ /* 0x000fec0003800000 */
.L_x_87:
[----:B------:R-:W-:-:S05]  /*3510*/  VIADD R13, R11, 0xffffff03 ;  /* 0xffffff030b0d7836 */ /* 0x000fca0000000000 */
[----:B------:R-:W-:-:S13]  /*3520*/  ISETP.GT.U32.AND P0, PT, R13, 0x1, PT ;  /* 0x000000010d00780c */ /* 0x000fda0003f04070 */
[----:B------:R-:W-:Y:S05]  /*3530*/  @P0 BRA `(.L_x_89) ;  /* 0x0000000000780947 */ /* 0x000fea0003800000 */
[----:B------:R-:W-:Y:S01]  /*3540*/  LOP3.LUT R16, R3, 0x7fffff, RZ, 0xc0, !PT ;  /* 0x007fffff03107812 */ /* 0x000fe200078ec0ff */
[----:B------:R-:W-:Y:S01]  /*3550*/  HFMA2 R20, -RZ, RZ, 0, 1.78813934326171875e-07 ;  /* 0x00000003ff147431 */ /* 0x000fe200000001ff */
[----:B------:R-:W-:Y:S02]  /*3560*/  IADD3 R11, PT, PT, R11, -0xfc, RZ ;  /* 0xffffff040b0b7810 */ /* 0x000fe40007ffe0ff */
[----:B------:R-:W-:-:S04]  /*3570*/  LOP3.LUT R16, R16, 0x3f800000, RZ, 0xfc, !PT ;  /* 0x3f80000010107812 */ /* 0x000fc800078efcff */
[----:B------:R-:W0:Y:S01]  /*3580*/  MUFU.RCP R17, R16 ;  /* 0x0000001000117308 */ /* 0x000e220000001000 */
[----:B------:R-:W-:Y:S01]  /*3590*/  SHF.L.U32 R21, R20, R13, RZ ;  /* 0x0000000d14157219 */ /* 0x000fe200000006ff */
[----:B0-----:R-:W-:-:S04]  /*35a0*/  FFMA R18, R16, R17, -1 ;  /* 0xbf80000010127423 */ /* 0x001fc80000000011 */
[----:B------:R-:W-:-:S04]  /*35b0*/  FADD.FTZ R18, -R18, -RZ ;  /* 0x800000ff12127221 */ /* 0x000fc80000010100 */
[CCC-:B------:R-:W-:Y:S01]  /*35c0*/  FFMA.RM R19, R17.reuse, R18.reuse, R17.reuse ;  /* 0x0000001211137223 */ /* 0x1c0fe20000004011 */
[----:B------:R-:W-:-:S04]  /*35d0*/  FFMA.RP R18, R17, R18, R17 ;  /* 0x0000001211127223 */ /* 0x000fc80000008011 */
[C---:B------:R-:W-:Y:S02]  /*35e0*/  LOP3.LUT R17, R19.reuse, 0x7fffff, RZ, 0xc0, !PT ;  /* 0x007fffff13117812 */ /* 0x040fe400078ec0ff */
[----:B------:R-:W-:Y:S02]  /*35f0*/  FSETP.NEU.FTZ.AND P0, PT, R19, R18, PT ;  /* 0x000000121300720b */ /* 0x000fe40003f1d000 */
[----:B------:R-:W-:Y:S02]  /*3600*/  LOP3.LUT R18, R17, 0x800000, RZ, 0xfc, !PT ;  /* 0x0080000011127812 */ /* 0x000fe400078efcff */
[----:B------:R-:W-:Y:S02]  /*3610*/  SEL R17, RZ, 0xffffffff, !P0 ;  /* 0xffffffffff117807 */ /* 0x000fe40004000000 */
[----:B------:R-:W-:Y:S02]  /*3620*/  LOP3.LUT R16, R21, R18, RZ, 0xc0, !PT ;  /* 0x0000001215107212 */ /* 0x000fe400078ec0ff */
[----:B------:R-:W-:-:S02]  /*3630*/  IADD3 R17, PT, PT, -R17, RZ, RZ ;  /* 0x000000ff11117210 */ /* 0x000fc40007ffe1ff */
[-C--:B------:R-:W-:Y:S02]  /*3640*/  SHF.R.U32.HI R16, RZ, R13.reuse, R16 ;  /* 0x0000000dff107219 */ /* 0x080fe40000011610 */
[--C-:B------:R-:W-:Y:S02]  /*3650*/  LOP3.LUT P1, RZ, R17, R13, R18.reuse, 0xf8, !PT ;  /* 0x0000000d11ff7212 */ /* 0x100fe4000782f812 */
[C---:B------:R-:W-:Y:S02]  /*3660*/  LOP3.LUT P0, RZ, R16.reuse, 0x1, RZ, 0xc0, !PT ;  /* 0x0000000110ff7812 */ /* 0x040fe4000780c0ff */
[----:B------:R-:W-:Y:S02]  /*3670*/  LOP3.LUT P2, RZ, R16, 0x2, RZ, 0xc0, !PT ;  /* 0x0000000210ff7812 */ /* 0x000fe4000784c0ff */
[----:B------:R-:W-:Y:S02]  /*3680*/  SHF.R.U32.HI R18, RZ, R11, R18 ;  /* 0x0000000bff127219 */ /* 0x000fe40000011612 */
[----:B------:R-:W-:-:S02]  /*3690*/  PLOP3.LUT P0, PT, P0, P1, P2, 0xe0, 0x0 ;  /* 0x000000000000781c */ /* 0x000fc40000703c20 */
[----:B------:R-:W-:Y:S02]  /*36a0*/  LOP3.LUT P1, RZ, R3, 0x7fffff, RZ, 0xc0, !PT ;  /* 0x007fffff03ff7812 */ /* 0x000fe4000782c0ff */
[----:B------:R-:W-:-:S05]  /*36b0*/  SEL R13, RZ, 0x1, !P0 ;  /* 0x00000001ff0d7807 */ /* 0x000fca0004000000 */
[----:B------:R-:W-:-:S05]  /*36c0*/  IMAD.MOV R13, RZ, RZ, -R13 ;  /* 0x000000ffff0d7224 */ /* 0x000fca00078e0a0d */
[----:B------:R-:W-:-:S13]  /*36d0*/  ISETP.GE.AND P0, PT, R13, RZ, PT ;  /* 0x000000ff0d00720c */ /* 0x000fda0003f06270 */
[----:B------:R-:W-:-:S05]  /*36e0*/  @!P0 IADD3 R18, PT, PT, R18, 0x1, RZ ;  /* 0x0000000112128810 */ /* 0x000fca0007ffe0ff */
[----:B------:R-:W-:-:S05]  /*36f0*/  @!P1 IMAD.SHL.U32 R18, R18, 0x2, RZ ;  /* 0x0000000212129824 */ /* 0x000fca00078e00ff */
[----:B------:R-:W-:Y:S01]  /*3700*/  LOP3.LUT R13, R18, 0x80000000, R3, 0xf8, !PT ;  /* 0x80000000120d7812 */ /* 0x000fe200078ef803 */
[----:B------:R-:W-:Y:S06]  /*3710*/  BRA `(.L_x_88) ;  /* 0x0000000000047947 */ /* 0x000fec0003800000 */
.L_x_89:
[----:B------:R0:W1:Y:S02]  /*3720*/  MUFU.RCP R13, R3 ;  /* 0x00000003000d7308 */ /* 0x0000640000001000 */
.L_x_88:
[----:B------:R-:W-:Y:S05]  /*3730*/  BSYNC.RECONVERGENT B1 ;  /* 0x0000000000017941 */ /* 0x000fea0003800200 */
.L_x_86:
[----:B01----:R-:W-:Y:S01]  /*3740*/  MOV R3, R13 ;  /* 0x0000000d00037202 */ /* 0x003fe20000000f00 */
[----:B------:R-:W-:-:S04]  /*3750*/  HFMA2 R13, -RZ, RZ, 0, 0 ;  /* 0x00000000ff0d7431 */ /* 0x000fc800000001ff */
[----:B------:R-:W-:Y:S05]  /*3760*/  RET.REL.NODEC R12 `(_Z24attention_forward_kernelPfS_S_S_iiii) ;  /* 0xffffffc80c247950 */ /* 0x000fea0003c3ffff */
        .weak           $__internal_1_$__cuda_sm20_sqrt_rn_f32_slowpath
        .type           $__internal_1_$__cuda_sm20_sqrt_rn_f32_slowpath,@function
        .size           $__internal_1_$__cuda_sm20_sqrt_rn_f32_slowpath,(.L_x_123 - $__internal_1_$__cuda_sm20_sqrt_rn_f32_slowpath)
$__internal_1_$__cuda_sm20_sqrt_rn_f32_slowpath:
[----:B------:R-:W-:-:S13]  /*3770*/  LOP3.LUT P0, RZ, R6, 0x7fffffff, RZ, 0xc0, !PT ;  /* 0x7fffffff06ff7812 */ /* 0x000fda000780c0ff */
[----:B------:R-:W-:Y:S01]  /*3780*/  @!P0 IMAD.MOV.U32 R5, RZ, RZ, R6 ;  /* 0x000000ffff058224 */ /* 0x000fe200078e0006 */
[----:B------:R-:W-:Y:S06]  /*3790*/  @!P0 BRA `(.L_x_90) ;  /* 0x0000000000488947 */ /* 0x000fec0003800000 */
[----:B------:R-:W-:Y:S02]  /*37a0*/  FSETP.GEU.FTZ.AND P0, PT, R6, RZ, PT ;  /* 0x000000ff0600720b */ /* 0x000fe40003f1e000 */
[----:B------:R-:W-:-:S11]  /*37b0*/  MOV R3, R6 ;  /* 0x0000000600037202 */ /* 0x000fd60000000f00 */
[----:B------:R-:W-:Y:S01]  /*37c0*/  @!P0 MOV R5, 0x7fffffff ;  /* 0x7fffffff00058802 */ /* 0x000fe20000000f00 */
[----:B------:R-:W-:Y:S06]  /*37d0*/  @!P0 BRA `(.L_x_90) ;  /* 0x0000000000388947 */ /* 0x000fec0003800000 */
[----:B------:R-:W-:-:S13]  /*37e0*/  FSETP.GTU.FTZ.AND P0, PT, |R3|, +INF , PT ;  /* 0x7f8000000300780b */ /* 0x000fda0003f1c200 */
[----:B------:R-:W-:Y:S01]  /*37f0*/  @P0 FADD.FTZ R5, R3, 1 ;  /* 0x3f80000003050421 */ /* 0x000fe20000010000 */
[----:B------:R-:W-:Y:S06]  /*3800*/  @P0 BRA `(.L_x_90) ;  /* 0x00000000002c0947 */ /* 0x000fec0003800000 */
[----:B------:R-:W-:-:S13]  /*3810*/  FSETP.NEU.FTZ.AND P0, PT, |R3|, +INF , PT ;  /* 0x7f8000000300780b */ /* 0x000fda0003f1d200 */
[----:B------:R-:W-:Y:S01]  /*3820*/  @!P0 IMAD.MOV.U32 R5, RZ, RZ, R3 ;  /* 0x000000ffff058224 */ /* 0x000fe200078e0003 */
[----:B------:R-:W-:Y:S06]  /*3830*/  @!P0 BRA `(.L_x_90) ;  /* 0x0000000000208947 */ /* 0x000fec0003800000 */
[----:B------:R-:W-:-:S04]  /*3840*/  FFMA R3, R3, 1.84467440737095516160e+19, RZ ;  /* 0x5f80000003037823 */ /* 0x000fc800000000ff */
[----:B------:R-:W0:Y:S02]  /*3850*/  MUFU.RSQ R6, R3 ;  /* 0x0000000300067308 */ /* 0x000e240000001400 */
[----:B0-----:R-:W-:Y:S01]  /*3860*/  FMUL.FTZ R8, R3, R6 ;  /* 0x0000000603087220 */ /* 0x001fe20000410000 */
[----:B------:R-:W-:-:S03]  /*3870*/  FMUL.FTZ R6, R6, 0.5 ;  /* 0x3f00000006067820 */ /* 0x000fc60000410000 */
[----:B------:R-:W-:-:S04]  /*3880*/  FADD.FTZ R5, -R8, -RZ ;  /* 0x800000ff08057221 */ /* 0x000fc80000010100 */
[----:B------:R-:W-:-:S04]  /*3890*/  FFMA R5, R8, R5, R3 ;  /* 0x0000000508057223 */ /* 0x000fc80000000003 */
[----:B------:R-:W-:-:S04]  /*38a0*/  FFMA R5, R5, R6, R8 ;  /* 0x0000000605057223 */ /* 0x000fc80000000008 */
[----:B------:R-:W-:-:S07]  /*38b0*/  FMUL.FTZ R5, R5, 2.3283064365386962891e-10 ;  /* 0x2f80000005057820 */ /* 0x000fce0000410000 */
.L_x_90:
[----:B------:R-:W-:Y:S01]  /*38c0*/  HFMA2 R7, -RZ, RZ, 0, 0 ;  /* 0x00000000ff077431 */ /* 0x000fe200000001ff */
[----:B------:R-:W-:-:S04]  /*38d0*/  MOV R6, R10 ;  /* 0x0000000a00067202 */ /* 0x000fc80000000f00 */
[----:B------:R-:W-:Y:S05]  /*38e0*/  RET.REL.NODEC R6 `(_Z24attention_forward_kernelPfS_S_S_iiii) ;  /* 0xffffffc406c47950 */ /* 0x000fea0003c3ffff */
.L_x_91:
[----:B------:R-:W-:-:S00]  /*38f0*/  BRA `(.L_x_91) ;  /* 0xfffffffc00fc7947 */ /* 0x000fc0000383ffff */
[----:B------:R-:W-:-:S00]  /*3900*/  NOP ;  /* 0x0000000000007918 */ /* 0x000fc00000000000 */
[----:B------:R-:W-:-:S00]  /*3910*/  NOP ;  /* 0x0000000000007918 */ /* 0x000fc00000000000 */
[----:B------:R-:W-:-:S00]  /*3920*/  NOP ;  /* 0x0000000000007918 */ /* 0x000fc00000000000 */
[----:B------:R-:W-:-:S00]  /*3930*/  NOP ;  /* 0x0000000000007918 */ /* 0x000fc00000000000 */
[----:B------:R-:W-:-:S00]  /*3940*/  NOP ;  /* 0x0000000000007918 */ /* 0x000fc00000000000 */
[----:B------:R-:W-:-:S00]  /*3950*/  NOP ;  /* 0x0000000000007918 */ /* 0x000fc00000000000 */
[----:B------:R-:W-:-:S00]  /*3960*/  NOP ;  /* 0x0000000000007918 */ /* 0x000fc00000000000 */
[----:B------:R-:W-:-:S00]  /*3970*/  NOP ;  /* 0x0000000000007918 */ /* 0x000fc00000000000 */
.L_x_123:


//--------------------- .text._Z17accumulate_kernelPfS_S_iiii --------------------------
	.section	.text._Z17accumulate_kernelPfS_S_iiii,"ax",@progbits
	.align	128
        .global         _Z17accumulate_kernelPfS_S_iiii
        .type           _Z17accumulate_kernelPfS_S_iiii,@function
        .size           _Z17accumulate_kernelPfS_S_iiii,(.L_x_128 - _Z17accumulate_kernelPfS_S_iiii)
        .other          _Z17accumulate_kernelPfS_S_iiii,@"STO_CUDA_ENTRY STV_DEFAULT"
_Z17accumulate_kernelPfS_S_iiii:
.text._Z17accumulate_kernelPfS_S_iiii:
[----:B------:R-:W-:Y:S08]  /*0000*/  LDC R1, c[0x0][0x37c] ;  /* 0x0000df00ff017b82 */ /* 0x000ff00000000800 */
[----:B------:R-:W0:Y:S01]  /*0010*/  LDC R0, c[0x0][0x39c] ;  /* 0x0000e700ff007b82 */ /* 0x000e220000000800 */
[----:B------:R-:W1:Y:S01]  /*0020*/  S2R R5, SR_TID.X ;  /* 0x0000000000057919 */ /* 0x000e620000002100 */
[----:B------:R-:W2:Y:S01]  /*0030*/  LDCU UR6, c[0x0][0x398] ;  /* 0x00007300ff0677ac */ /* 0x000ea20008000800 */
[----:B------:R-:W3:Y:S05]  /*0040*/  S2R R7, SR_TID.Y ;  /* 0x0000000000077919 */ /* 0x000eea0000002200 */
[----:B------:R-:W1:Y:S08]  /*0050*/  S2UR UR4, SR_CTAID.X ;  /* 0x00000000000479c3 */ /* 0x000e700000002500 */
[----:B------:R-:W1:Y:S01]  /*0060*/  LDC R8, c[0x0][0x360] ;  /* 0x0000d800ff087b82 */ /* 0x000e620000000800 */
[----:B0-----:R-:W-:-:S07]  /*0070*/  IABS R9, R0 ;  /* 0x0000000000097213 */ /* 0x001fce0000000000 */
[----:B------:R-:W-:Y:S01]  /*0080*/  S2UR UR5, SR_CTAID.Z ;  /* 0x00000000000579c3 */ /* 0x000fe20000002700 */
[----:B------:R-:W0:Y:S01]  /*0090*/  I2F.RP R4, R9 ;  /* 0x0000000900047306 */ /* 0x000e220000209400 */
[----:B-1----:R-:W-:-:S06]  /*00a0*/  IMAD R8, R8, UR4, R5 ;  /* 0x0000000408087c24 */ /* 0x002fcc000f8e0205 */
[----:B------:R-:W3:Y:S01]  /*00b0*/  S2UR UR4, SR_CTAID.Y ;  /* 0x00000000000479c3 */ /* 0x000ee20000002600 */
[----:B0-----:R-:W0:Y:S02]  /*00c0*/  MUFU.RCP R4, R4 ;  /* 0x0000000400047308 */ /* 0x001e240000001000 */
[----:B0-----:R-:W-:Y:S02]  /*00d0*/  IADD3 R2, PT, PT, R4, 0xffffffe, RZ ;  /* 0x0ffffffe04027810 */ /* 0x001fe40007ffe0ff */
[----:B------:R-:W-:-:S04]  /*00e0*/  IABS R4, R8 ;  /* 0x0000000800047213 */ /* 0x000fc80000000000 */
[----:B------:R0:W1:Y:S02]  /*00f0*/  F2I.FTZ.U32.TRUNC.NTZ R3, R2 ;  /* 0x0000000200037305 */ /* 0x000064000021f000 */
[----:B0-----:R-:W-:Y:S01]  /*0100*/  HFMA2 R2, -RZ, RZ, 0, 0 ;  /* 0x00000000ff027431 */ /* 0x001fe200000001ff */
[----:B-1----:R-:W-:-:S05]  /*0110*/  IADD3 R6, PT, PT, RZ, -R3, RZ ;  /* 0x80000003ff067210 */ /* 0x002fca0007ffe0ff */
[----:B------:R-:W-:Y:S01]  /*0120*/  IMAD R5, R6, R9, RZ ;  /* 0x0000000906057224 */ /* 0x000fe200078e02ff */
[----:B------:R-:W-:-:S03]  /*0130*/  LOP3.LUT R6, R8, R0, RZ, 0x3c, !PT ;  /* 0x0000000008067212 */ /* 0x000fc600078e3cff */
[----:B------:R-:W-:Y:S01]  /*0140*/  IMAD.HI.U32 R3, R3, R5, R2 ;  /* 0x0000000503037227 */ /* 0x000fe200078e0002 */
[----:B------:R-:W-:-:S05]  /*0150*/  ISETP.GE.AND P2, PT, R6, RZ, PT ;  /* 0x000000ff0600720c */ /* 0x000fca0003f46270 */
[----:B------:R-:W-:-:S04]  /*0160*/  IMAD.HI.U32 R5, R3, R4, RZ ;  /* 0x0000000403057227 */ /* 0x000fc800078e00ff */
[----:B------:R-:W-:-:S04]  /*0170*/  IMAD.MOV R3, RZ, RZ, -R5 ;  /* 0x000000ffff037224 */ /* 0x000fc800078e0a05 */
[C---:B------:R-:W-:Y:S02]  /*0180*/  IMAD R2, R9.reuse, R3, R4 ;  /* 0x0000000309027224 */ /* 0x040fe400078e0204 */
[----:B------:R-:W3:Y:S03]  /*0190*/  LDC R4, c[0x0][0x364] ;  /* 0x0000d900ff047b82 */ /* 0x000ee60000000800 */
[----:B------:R-:W-:-:S05]  /*01a0*/  ISETP.GT.U32.AND P1, PT, R9, R2, PT ;  /* 0x000000020900720c */ /* 0x000fca0003f24070 */
[----:B------:R-:W0:Y:S08]  /*01b0*/  LDC R3, c[0x0][0x3a4] ;  /* 0x0000e900ff037b82 */ /* 0x000e300000000800 */
[----:B------:R-:W-:Y:S02]  /*01c0*/  @!P1 IADD3 R2, PT, PT, R2, -R9, RZ ;  /* 0x8000000902029210 */ /* 0x000fe40007ffe0ff */
[----:B------:R-:W-:-:S02]  /*01d0*/  @!P1 IADD3 R5, PT, PT, R5, 0x1, RZ ;  /* 0x0000000105059810 */ /* 0x000fc40007ffe0ff */
[----:B------:R-:W-:Y:S02]  /*01e0*/  ISETP.GE.U32.AND P0, PT, R2, R9, PT ;  /* 0x000000090200720c */ /* 0x000fe40003f06070 */
[----:B------:R-:W1:Y:S01]  /*01f0*/  S2R R2, SR_TID.Z ;  /* 0x0000000000027919 */ /* 0x000e620000002300 */
[----:B------:R-:W1:Y:S01]  /*0200*/  LDC R9, c[0x0][0x368] ;  /* 0x0000da00ff097b82 */ /* 0x000e620000000800 */
[----:B------:R-:W-:Y:S01]  /*0210*/  ISETP.NE.AND P1, PT, R0, RZ, PT ;  /* 0x000000ff0000720c */ /* 0x000fe20003f25270 */
[----:B---3--:R-:W-:-:S08]  /*0220*/  IMAD R4, R4, UR4, R7 ;  /* 0x0000000404047c24 */ /* 0x008fd0000f8e0207 */
[----:B------:R-:W-:Y:S01]  /*0230*/  @P0 VIADD R5, R5, 0x1 ;  /* 0x0000000105050836 */ /* 0x000fe20000000000 */
[----:B0-----:R-:W-:-:S04]  /*0240*/  ISETP.GE.AND P0, PT, R4, R3, PT ;  /* 0x000000030400720c */ /* 0x001fc80003f06270 */
[----:B------:R-:W-:Y:S02]  /*0250*/  @!P2 IADD3 R5, PT, PT, -R5, RZ, RZ ;  /* 0x000000ff0505a210 */ /* 0x000fe40007ffe1ff */
[----:B------:R-:W-:-:S04]  /*0260*/  @!P1 LOP3.LUT R5, RZ, R0, RZ, 0x33, !PT ;  /* 0x00000000ff059212 */ /* 0x000fc800078e33ff */
[----:B--2---:R-:W-:-:S04]  /*0270*/  ISETP.GE.OR P0, PT, R5, UR6, P0 ;  /* 0x0000000605007c0c */ /* 0x004fc80008706670 */
[----:B------:R-:W-:Y:S01]  /*0280*/  ISETP.LT.OR P0, PT, R0, RZ, P0 ;  /* 0x000000ff0000720c */ /* 0x000fe20000701670 */
[----:B-1----:R-:W-:-:S05]  /*0290*/  IMAD R9, R9, UR5, R2 ;  /* 0x0000000509097c24 */ /* 0x002fca000f8e0202 */
[----:B------:R-:W-:-:S13]  /*02a0*/  ISETP.GE.OR P0, PT, R9, R0, P0 ;  /* 0x000000000900720c */ /* 0x000fda0000706670 */
[----:B------:R-:W-:Y:S05]  /*02b0*/  @P0 EXIT ;  /* 0x000000000000094d */ /* 0x000fea0003800000 */
[----:B------:R-:W-:Y:S01]  /*02c0*/  IABS R11, R3 ;  /* 0x00000003000b7213 */ /* 0x000fe20000000000 */
[----:B------:R-:W0:Y:S01]  /*02d0*/  LDC R2, c[0x0][0x3a0] ;  /* 0x0000e800ff027b82 */ /* 0x000e220000000800 */
[----:B------:R-:W1:Y:S01]  /*02e0*/  LDCU.64 UR4, c[0x0][0x358] ;  /* 0x00006b00ff0477ac */ /* 0x000e620008000a00 */
[----:B------:R-:W-:Y:S01]  /*02f0*/  MOV R18, RZ ;  /* 0x000000ff00127202 */ /* 0x000fe20000000f00 */
[----:B------:R-:W2:Y:S08]  /*0300*/  I2F.RP R10, R11 ;  /* 0x0000000b000a7306 */ /* 0x000eb00000209400 */
[----:B--2---:R-:W2:Y:S02]  /*0310*/  MUFU.RCP R10, R10 ;  /* 0x0000000a000a7308 */ /* 0x004ea40000001000 */
[----:B--2---:R-:W-:-:S06]  /*0320*/  IADD3 R6, PT, PT, R10, 0xffffffe, RZ ;  /* 0x0ffffffe0a067810 */ /* 0x004fcc0007ffe0ff */
[----:B------:R2:W3:Y:S02]  /*0330*/  F2I.FTZ.U32.TRUNC.NTZ R7, R6 ;  /* 0x0000000600077305 */ /* 0x0004e4000021f000 */
[----:B--2---:R-:W-:Y:S01]  /*0340*/  MOV R6, RZ ;  /* 0x000000ff00067202 */ /* 0x004fe20000000f00 */
[----:B---3--:R-:W-:-:S04]  /*0350*/  IMAD.MOV R12, RZ, RZ, -R7 ;  /* 0x000000ffff0c7224 */ /* 0x008fc800078e0a07 */
[----:B------:R-:W-:Y:S01]  /*0360*/  IMAD R13, R12, R11, RZ ;  /* 0x0000000b0c0d7224 */ /* 0x000fe200078e02ff */
[----:B0-----:R-:W-:-:S03]  /*0370*/  IABS R12, R2 ;  /* 0x00000002000c7213 */ /* 0x001fc60000000000 */
[----:B------:R-:W-:-:S06]  /*0380*/  IMAD.HI.U32 R7, R7, R13, R6 ;  /* 0x0000000d07077227 */ /* 0x000fcc00078e0006 */
[----:B------:R-:W-:-:S05]  /*0390*/  IMAD.HI.U32 R7, R7, R12, RZ ;  /* 0x0000000c07077227 */ /* 0x000fca00078e00ff */
[----:B------:R-:W-:-:S05]  /*03a0*/  IADD3 R10, PT, PT, -R7, RZ, RZ ;  /* 0x000000ff070a7210 */ /* 0x000fca0007ffe1ff */
[----:B------:R-:W-:Y:S02]  /*03b0*/  IMAD R6, R11, R10, R12 ;  /* 0x0000000a0b067224 */ /* 0x000fe400078e020c */
[C---:B------:R-:W-:Y:S02]  /*03c0*/  IMAD R10, R5.reuse, R3, R4 ;  /* 0x00000003050a7224 */ /* 0x040fe400078e0204 */
[----:B------:R-:W-:Y:S01]  /*03d0*/  IMAD R5, R5, R0, RZ ;  /* 0x0000000005057224 */ /* 0x000fe200078e02ff */
[----:B------:R-:W-:-:S04]  /*03e0*/  ISETP.GT.U32.AND P2, PT, R11, R6, PT ;  /* 0x000000060b00720c */ /* 0x000fc80003f44070 */
[----:B------:R-:W-:-:S04]  /*03f0*/  IADD3 R8, PT, PT, R8, -R5, RZ ;  /* 0x8000000508087210 */ /* 0x000fc80007ffe0ff */
[----:B------:R-:W-:-:S05]  /*0400*/  LEA R12, R2, R8, 0x1 ;  /* 0x00000008020c7211 */ /* 0x000fca00078e08ff */
[-C--:B------:R-:W-:Y:S01]  /*0410*/  @!P2 IADD3 R6, PT, PT, R6, -R11.reuse, RZ ;  /* 0x8000000b0606a210 */ /* 0x080fe20007ffe0ff */
[----:B------:R-:W-:Y:S01]  /*0420*/  @!P2 VIADD R7, R7, 0x1 ;  /* 0x000000010707a836 */ /* 0x000fe20000000000 */
[----:B------:R-:W-:Y:S02]  /*0430*/  ISETP.NE.AND P2, PT, R3, RZ, PT ;  /* 0x000000ff0300720c */ /* 0x000fe40003f45270 */
[----:B------:R-:W-:Y:S01]  /*0440*/  ISETP.GE.U32.AND P0, PT, R6, R11, PT ;  /* 0x0000000b0600720c */ /* 0x000fe20003f06070 */
[----:B------:R-:W-:Y:S01]  /*0450*/  IMAD R11, R10, R0, R9 ;  /* 0x000000000a0b7224 */ /* 0x000fe200078e0209 */
[C---:B------:R-:W-:Y:S01]  /*0460*/  LOP3.LUT R6, R2.reuse, R3, RZ, 0x3c, !PT ;  /* 0x0000000302067212 */ /* 0x040fe200078e3cff */
[----:B------:R-:W-:Y:S02]  /*0470*/  IMAD R9, R9, R2, RZ ;  /* 0x0000000209097224 */ /* 0x000fe400078e02ff */
[----:B------:R-:W-:Y:S01]  /*0480*/  IMAD R10, R2, 0x3, RZ ;  /* 0x00000003020a7824 */ /* 0x000fe200078e02ff */
[----:B------:R-:W-:Y:S01]  /*0490*/  ISETP.GE.AND P1, PT, R6, RZ, PT ;  /* 0x000000ff0600720c */ /* 0x000fe20003f26270 */
[----:B------:R-:W-:-:S02]  /*04a0*/  IMAD.MOV.U32 R6, RZ, RZ, RZ ;  /* 0x000000ffff067224 */ /* 0x000fc400078e00ff */
[----:B------:R-:W-:-:S04]  /*04b0*/  IMAD R11, R11, R0, RZ ;  /* 0x000000000b0b7224 */ /* 0x000fc800078e02ff */
[----:B------:R-:W-:Y:S02]  /*04c0*/  @P0 IADD3 R7, PT, PT, R7, 0x1, RZ ;  /* 0x0000000107070810 */ /* 0x000fe40007ffe0ff */
[----:B------:R-:W-:-:S04]  /*04d0*/  ISETP.GE.U32.AND P0, PT, R0, 0x8, PT ;  /* 0x000000080000780c */ /* 0x000fc80003f06070 */
[----:B------:R-:W-:Y:S02]  /*04e0*/  @!P1 IADD3 R7, PT, PT, -R7, RZ, RZ ;  /* 0x000000ff07079210 */ /* 0x000fe40007ffe1ff */
[----:B------:R-:W-:-:S05]  /*04f0*/  @!P2 LOP3.LUT R7, RZ, R3, RZ, 0x33, !PT ;  /* 0x00000003ff07a212 */ /* 0x000fca00078e33ff */
[----:B------:R-:W-:Y:S01]  /*0500*/  IMAD R3, R4, R7, RZ ;  /* 0x0000000704037224 */ /* 0x000fe200078e02ff */
[----:B------:R-:W-:-:S04]  /*0510*/  LOP3.LUT R4, R0, 0x7, RZ, 0xc0, !PT ;  /* 0x0000000700047812 */ /* 0x000fc800078ec0ff */
[----:B------:R-:W-:Y:S01]  /*0520*/  ISETP.NE.AND P1, PT, R4, RZ, PT ;  /* 0x000000ff0400720c */ /* 0x000fe20003f25270 */
[----:B-1----:R-:W-:-:S12]  /*0530*/  @!P0 BRA `(.L_x_92) ;  /* 0x0000000000c08947 */ /* 0x002fd80003800000 */
[----:B------:R-:W-:Y:S01]  /*0540*/  MOV R6, 0x3 ;  /* 0x0000000300067802 */ /* 0x000fe20000000f00 */
[----:B------:R-:W-:Y:S02]  /*0550*/  IMAD.IADD R7, R8, 0x1, R3 ;  /* 0x0000000108077824 */ /* 0x000fe400078e0203 */
[----:B------:R-:W-:Y:S01]  /*0560*/  HFMA2 R18, -RZ, RZ, 0, 0 ;  /* 0x00000000ff127431 */ /* 0x000fe200000001ff */
[----:B------:R-:W-:Y:S01]  /*0570*/  MOV R26, R11 ;  /* 0x0000000b001a7202 */ /* 0x000fe20000000f00 */
[----:B------:R-:W-:Y:S01]  /*0580*/  IMAD R13, R5, R6, 0x2 ;  /* 0x00000002050d7424 */ /* 0x000fe200078e0206 */
[----:B------:R-:W-:-:S03]  /*0590*/  LOP3.LUT R6, R0, 0x7ffffff8, RZ, 0xc0, !PT ;  /* 0x7ffffff800067812 */ /* 0x000fc600078ec0ff */
[----:B------:R-:W-:Y:S01]  /*05a0*/  IMAD R7, R13, R2, R7 ;  /* 0x000000020d077224 */ /* 0x000fe200078e0207 */
[----:B------:R-:W-:-:S07]  /*05b0*/  IADD3 R13, PT, PT, -R6, RZ, RZ ;  /* 0x000000ff060d7210 */ /* 0x000fce0007ffe1ff */
.L_x_93:
[----:B------:R-:W0:Y:S08]  /*05c0*/  LDC.64 R20, c[0x0][0x388] ;  /* 0x0000e200ff147b82 */ /* 0x000e300000000a00 */
[----:B------:R-:W1:Y:S01]  /*05d0*/  LDC.64 R14, c[0x0][0x390] ;  /* 0x0000e400ff0e7b82 */ /* 0x000e620000000a00 */
[----:B0-----:R-:W-:-:S05]  /*05e0*/  IMAD.WIDE R20, R7, 0x4, R20 ;  /* 0x0000000407147825 */ /* 0x001fca00078e0214 */
[----:B------:R0:W2:Y:S01]  /*05f0*/  LDG.E R19, desc[UR4][R20.64] ;  /* 0x0000000414137981 */ /* 0x0000a2000c1e1900 */
[----:B-1----:R-:W-:-:S05]  /*0600*/  IMAD.WIDE R14, R26, 0x4, R14 ;  /* 0x000000041a0e7825 */ /* 0x002fca00078e020e */
[----:B------:R-:W2:Y:S01]  /*0610*/  LDG.E R29, desc[UR4][R14.64] ;  /* 0x000000040e1d7981 */ /* 0x000ea2000c1e1900 */
[----:B0-----:R-:W-:-:S03]  /*0620*/  IMAD.WIDE R20, R10, 0x4, R20 ;  /* 0x000000040a147825 */ /* 0x001fc600078e0214 */
[----:B------:R-:W3:Y:S04]  /*0630*/  LDG.E R24, desc[UR4][R14.64+0x4] ;  /* 0x000004040e187981 */ /* 0x000ee8000c1e1900 */
[----:B------:R-:W3:Y:S01]  /*0640*/  LDG.E R25, desc[UR4][R20.64] ;  /* 0x0000000414197981 */ /* 0x000ee2000c1e1900 */
[----:B------:R-:W-:-:S03]  /*0650*/  IMAD.WIDE R22, R10, 0x4, R20 ;  /* 0x000000040a167825 */ /* 0x000fc600078e0214 */
[----:B------:R-:W4:Y:S04]  /*0660*/  LDG.E R27, desc[UR4][R14.64+0x8] ;  /* 0x000008040e1b7981 */ /* 0x000f28000c1e1900 */
[----:B------:R2:W4:Y:S01]  /*0670*/  LDG.E R28, desc[UR4][R22.64] ;  /* 0x00000004161c7981 */ /* 0x000522000c1e1900 */
[----:B------:R-:W-:-:S04]  /*0680*/  IMAD.WIDE R16, R10, 0x4, R22 ;  /* 0x000000040a107825 */ /* 0x000fc800078e0216 */
[----:B--2---:R-:W-:Y:S01]  /*0690*/  FFMA R22, R19, R29, R18 ;  /* 0x0000001d13167223 */ /* 0x004fe20000000012 */
[C---:B------:R-:W-:Y:S01]  /*06a0*/  IMAD.WIDE R18, R10.reuse, 0x4, R16 ;  /* 0x000000040a127825 */ /* 0x040fe200078e0210 */
[----:B------:R3:W2:Y:S03]  /*06b0*/  LDG.E R29, desc[UR4][R16.64] ;  /* 0x00000004101d7981 */ /* 0x0006a6000c1e1900 */
[----:B---3--:R-:W-:Y:S01]  /*06c0*/  FFMA R17, R25, R24, R22 ;  /* 0x0000001819117223 */ /* 0x008fe20000000016 */
[----:B------:R-:W-:Y:S01]  /*06d0*/  IMAD.WIDE R24, R10, 0x4, R18 ;  /* 0x000000040a187825 */ /* 0x000fe200078e0212 */
[----:B------:R-:W3:Y:S03]  /*06e0*/  LDG.E R22, desc[UR4][R18.64] ;  /* 0x0000000412167981 */ /* 0x000ee6000c1e1900 */
[----:B----4-:R-:W-:-:S02]  /*06f0*/  FFMA R28, R28, R27, R17 ;  /* 0x0000001b1c1c7223 */ /* 0x010fc40000000011 */
[----:B------:R-:W3:Y:S01]  /*0700*/  LDG.E R27, desc[UR4][R14.64+0x10] ;  /* 0x000010040e1b7981 */ /* 0x000ee2000c1e1900 */
[----:B------:R-:W-:-:S03]  /*0710*/  IMAD.WIDE R20, R10, 0x4, R24 ;  /* 0x000000040a147825 */ /* 0x000fc600078e0218 */
[----:B------:R-:W4:Y:S04]  /*0720*/  LDG.E R23, desc[UR4][R24.64] ;  /* 0x0000000418177981 */ /* 0x000f28000c1e1900 */
[----:B------:R-:W2:Y:S01]  /*0730*/  LDG.E R18, desc[UR4][R14.64+0xc] ;  /* 0x00000c040e127981 */ /* 0x000ea2000c1e1900 */
[----:B------:R-:W-:-:S03]  /*0740*/  IMAD.WIDE R16, R10, 0x4, R20 ;  /* 0x000000040a107825 */ /* 0x000fc600078e0214 */
[----:B------:R-:W5:Y:S04]  /*0750*/  LDG.E R19, desc[UR4][R14.64+0x18] ;  /* 0x000018040e137981 */ /* 0x000f68000c1e1900 */
[----:B------:R-:W4:Y:S04]  /*0760*/  LDG.E R24, desc[UR4][R14.64+0x14] ;  /* 0x000014040e187981 */ /* 0x000f28000c1e1900 */
[----:B------:R-:W5:Y:S04]  /*0770*/  LDG.E R25, desc[UR4][R14.64+0x1c] ;  /* 0x00001c040e197981 */ /* 0x000f68000c1e1900 */
[----:B------:R-:W5:Y:S04]  /*0780*/  LDG.E R17, desc[UR4][R16.64] ;  /* 0x0000000410117981 */ /* 0x000f68000c1e1900 */
[----:B------:R-:W5:Y:S01]  /*0790*/  LDG.E R14, desc[UR4][R20.64] ;  /* 0x00000004140e7981 */ /* 0x000f62000c1e1900 */
[----:B------:R-:W-:-:S05]  /*07a0*/  VIADD R13, R13, 0x8 ;  /* 0x000000080d0d7836 */ /* 0x000fca0000000000 */
[----:B------:R-:W-:Y:S01]  /*07b0*/  ISETP.NE.AND P0, PT, R13, RZ, PT ;  /* 0x000000ff0d00720c */ /* 0x000fe20003f05270 */
[----:B------:R-:W-:Y:S01]  /*07c0*/  IMAD R7, R2, 0x18, R7 ;  /* 0x0000001802077824 */ /* 0x000fe200078e0207 */
[----:B------:R-:W-:Y:S01]  /*07d0*/  IADD3 R26, PT, PT, R26, 0x8, RZ ;  /* 0x000000081a1a7810 */ /* 0x000fe20007ffe0ff */
[----:B--2---:R-:W-:-:S04]  /*07e0*/  FFMA R29, R29, R18, R28 ;  /* 0x000000121d1d7223 */ /* 0x004fc8000000001c */
[----:B---3--:R-:W-:-:S04]  /*07f0*/  FFMA R22, R22, R27, R29 ;  /* 0x0000001b16167223 */ /* 0x008fc8000000001d */
[----:B----4-:R-:W-:-:S04]  /*0800*/  FFMA R23, R23, R24, R22 ;  /* 0x0000001817177223 */ /* 0x010fc80000000016 */
[----:B-----5:R-:W-:-:S04]  /*0810*/  FFMA R18, R14, R19, R23 ;  /* 0x000000130e127223 */ /* 0x020fc80000000017 */
[----:B------:R-:W-:Y:S01]  /*0820*/  FFMA R18, R17, R25, R18 ;  /* 0x0000001911127223 */ /* 0x000fe20000000012 */
[----:B------:R-:W-:Y:S06]  /*0830*/  @P0 BRA `(.L_x_93) ;  /* 0xfffffffc00600947 */ /* 0x000fec000383ffff */
.L_x_92:
[----:B------:R-:W-:Y:S02]  /*0840*/  IADD3 R7, PT, PT, R3, R12, RZ ;  /* 0x0000000c03077210 */ /* 0x000fe40007ffe0ff */
[----:B------:R-:W-:Y:S01]  /*0850*/  SHF.R.S32.HI R19, RZ, 0x1f, R3 ;  /* 0x0000001fff137819 */ /* 0x000fe20000011403 */
[----:B------:R-:W-:Y:S06]  /*0860*/  @!P1 BRA `(.L_x_94) ;  /* 0x0000000000e09947 */ /* 0x000fec0003800000 */
[----:B------:R-:W-:Y:S02]  /*0870*/  ISETP.GE.U32.AND P0, PT, R4, 0x4, PT ;  /* 0x000000040400780c */ /* 0x000fe40003f06070 */
[----:B------:R-:W-:-:S04]  /*0880*/  LOP3.LUT R24, R0, 0x3, RZ, 0xc0, !PT ;  /* 0x0000000300187812 */ /* 0x000fc800078ec0ff */
[----:B------:R-:W-:-:S07]  /*0890*/  ISETP.NE.AND P1, PT, R24, RZ, PT ;  /* 0x000000ff1800720c */ /* 0x000fce0003f25270 */
[----:B------:R-:W-:Y:S06]  /*08a0*/  @!P0 BRA `(.L_x_95) ;  /* 0x00000000005c8947 */ /* 0x000fec0003800000 */
[----:B------:R-:W0:Y:S01]  /*08b0*/  LDC.64 R22, c[0x0][0x388] ;  /* 0x0000e200ff167b82 */ /* 0x000e220000000a00 */
[----:B------:R-:W-:Y:S01]  /*08c0*/  IADD3 R4, PT, PT, R5, R6, RZ ;  /* 0x0000000605047210 */ /* 0x000fe20007ffe0ff */
[----:B------:R-:W-:-:S04]  /*08d0*/  IMAD.IADD R15, R11, 0x1, R6 ;  /* 0x000000010b0f7824 */ /* 0x000fc800078e0206 */
[----:B------:R-:W-:Y:S02]  /*08e0*/  IMAD R13, R10, R4, R7 ;  /* 0x000000040a0d7224 */ /* 0x000fe400078e0207 */
[----:B------:R-:W1:Y:S02]  /*08f0*/  LDC.64 R16, c[0x0][0x390] ;  /* 0x0000e400ff107b82 */ /* 0x000e640000000a00 */
[----:B0-----:R-:W-:-:S04]  /*0900*/  IMAD.WIDE R22, R13, 0x4, R22 ;  /* 0x000000040d167825 */ /* 0x001fc800078e0216 */
[----:B------:R-:W-:Y:S02]  /*0910*/  IMAD.WIDE R20, R10, 0x4, R22 ;  /* 0x000000040a147825 */ /* 0x000fe400078e0216 */
[----:B------:R-:W2:Y:S02]  /*0920*/  LDG.E R23, desc[UR4][R22.64] ;  /* 0x0000000416177981 */ /* 0x000ea4000c1e1900 */
[----:B-1----:R-:W-:-:S04]  /*0930*/  IMAD.WIDE R16, R15, 0x4, R16 ;  /* 0x000000040f107825 */ /* 0x002fc800078e0210 */
[C---:B------:R-:W-:Y:S01]  /*0940*/  IMAD.WIDE R12, R10.reuse, 0x4, R20 ;  /* 0x000000040a0c7825 */ /* 0x040fe200078e0214 */
[----:B------:R-:W2:Y:S04]  /*0950*/  LDG.E R25, desc[UR4][R16.64] ;  /* 0x0000000410197981 */ /* 0x000ea8000c1e1900 */
[----:B------:R-:W3:Y:S01]  /*0960*/  LDG.E R20, desc[UR4][R20.64] ;  /* 0x0000000414147981 */ /* 0x000ee2000c1e1900 */
[----:B------:R-:W-:-:S03]  /*0970*/  IMAD.WIDE R14, R10, 0x4, R12 ;  /* 0x000000040a0e7825 */ /* 0x000fc600078e020c */
[----:B------:R-:W3:Y:S04]  /*0980*/  LDG.E R4, desc[UR4][R16.64+0x4] ;  /* 0x0000040410047981 */ /* 0x000ee8000c1e1900 */
[----:B------:R-:W4:Y:S04]  /*0990*/  LDG.E R13, desc[UR4][R12.64] ;  /* 0x000000040c0d7981 */ /* 0x000f28000c1e1900 */
[----:B------:R-:W4:Y:S04]  /*09a0*/  LDG.E R26, desc[UR4][R16.64+0x8] ;  /* 0x00000804101a7981 */ /* 0x000f28000c1e1900 */
[----:B------:R-:W5:Y:S04]  /*09b0*/  LDG.E R15, desc[UR4][R14.64] ;  /* 0x000000040e0f7981 */ /* 0x000f68000c1e1900 */
[----:B------:R-:W5:Y:S01]  /*09c0*/  LDG.E R27, desc[UR4][R16.64+0xc] ;  /* 0x00000c04101b7981 */ /* 0x000f62000c1e1900 */
[----:B------:R-:W-:Y:S01]  /*09d0*/  IADD3 R6, PT, PT, R6, 0x4, RZ ;  /* 0x0000000406067810 */ /* 0x000fe20007ffe0ff */
[----:B--2---:R-:W-:-:S04]  /*09e0*/  FFMA R25, R23, R25, R18 ;  /* 0x0000001917197223 */ /* 0x004fc80000000012 */
[----:B---3--:R-:W-:-:S04]  /*09f0*/  FFMA R4, R20, R4, R25 ;  /* 0x0000000414047223 */ /* 0x008fc80000000019 */
[----:B----4-:R-:W-:-:S04]  /*0a00*/  FFMA R4, R13, R26, R4 ;  /* 0x0000001a0d047223 */ /* 0x010fc80000000004 */
[----:B-----5:R-:W-:-:S07]  /*0a10*/  FFMA R18, R15, R27, R4 ;  /* 0x0000001b0f127223 */ /* 0x020fce0000000004 */
.L_x_95:
[----:B------:R-:W-:Y:S05]  /*0a20*/  @!P1 BRA `(.L_x_94) ;  /* 0x0000000000709947 */ /* 0x000fea0003800000 */
[----:B------:R-:W-:Y:S02]  /*0a30*/  ISETP.NE.AND P0, PT, R24, 0x1, PT ;  /* 0x000000011800780c */ /* 0x000fe40003f05270 */
[----:B------:R-:W-:-:S04]  /*0a40*/  LOP3.LUT R0, R0, 0x1, RZ, 0xc0, !PT ;  /* 0x0000000100007812 */ /* 0x000fc800078ec0ff */
[----:B------:R-:W-:-:S07]  /*0a50*/  ISETP.NE.U32.AND P1, PT, R0, 0x1, PT ;  /* 0x000000010000780c */ /* 0x000fce0003f25070 */
[----:B------:R-:W0:Y:S01]  /*0a60*/  @P0 LDC.64 R16, c[0x0][0x388] ;  /* 0x0000e200ff100b82 */ /* 0x000e220000000a00 */
[-C--:B------:R-:W-:Y:S02]  /*0a70*/  @P0 IADD3 R0, PT, PT, R5, R6.reuse, RZ ;  /* 0x0000000605000210 */ /* 0x080fe40007ffe0ff */
[----:B------:R-:W-:Y:S01]  /*0a80*/  @P0 IADD3 R25, PT, PT, R11, R6, RZ ;  /* 0x000000060b190210 */ /* 0x000fe20007ffe0ff */
[----:B------:R-:W-:Y:S02]  /*0a90*/  @P0 VIADD R6, R6, 0x2 ;  /* 0x0000000206060836 */ /* 0x000fe40000000000 */
[----:B------:R-:W-:Y:S02]  /*0aa0*/  @P0 IMAD R23, R10, R0, R7 ;  /* 0x000000000a170224 */ /* 0x000fe400078e0207 */
[----:B------:R-:W1:Y:S01]  /*0ab0*/  @P0 LDC.64 R20, c[0x0][0x390] ;  /* 0x0000e400ff140b82 */ /* 0x000e620000000a00 */
[-C--:B------:R-:W-:Y:S02]  /*0ac0*/  @!P1 IADD3 R0, PT, PT, R5, R6.reuse, RZ ;  /* 0x0000000605009210 */ /* 0x080fe40007ffe0ff */
[----:B------:R-:W-:-:S03]  /*0ad0*/  @!P1 IADD3 R11, PT, PT, R11, R6, RZ ;  /* 0x000000060b0b9210 */ /* 0x000fc60007ffe0ff */
[----:B------:R-:W-:Y:S02]  /*0ae0*/  @!P1 IMAD R7, R10, R0, R7 ;  /* 0x000000000a079224 */ /* 0x000fe400078e0207 */
[----:B------:R-:W2:Y:S08]  /*0af0*/  @!P1 LDC.64 R12, c[0x0][0x388] ;  /* 0x0000e200ff0c9b82 */ /* 0x000eb00000000a00 */
[----:B------:R-:W3:Y:S01]  /*0b00*/  @!P1 LDC.64 R14, c[0x0][0x390] ;  /* 0x0000e400ff0e9b82 */ /* 0x000ee20000000a00 */
[----:B0-----:R-:W-:-:S04]  /*0b10*/  @P0 IMAD.WIDE R16, R23, 0x4, R16 ;  /* 0x0000000417100825 */ /* 0x001fc800078e0210 */
[----:B------:R-:W-:Y:S02]  /*0b20*/  @P0 IMAD.WIDE R22, R10, 0x4, R16 ;  /* 0x000000040a160825 */ /* 0x000fe400078e0210 */
[----:B------:R-:W4:Y:S02]  /*0b30*/  @P0 LDG.E R17, desc[UR4][R16.64] ;  /* 0x0000000410110981 */ /* 0x000f24000c1e1900 */
[----:B-1----:R-:W-:Y:S02]  /*0b40*/  @P0 IMAD.WIDE R20, R25, 0x4, R20 ;  /* 0x0000000419140825 */ /* 0x002fe400078e0214 */
[----:B------:R-:W5:Y:S04]  /*0b50*/  @P0 LDG.E R23, desc[UR4][R22.64] ;  /* 0x0000000416170981 */ /* 0x000f68000c1e1900 */
[----:B------:R-:W4:Y:S01]  /*0b60*/  @P0 LDG.E R0, desc[UR4][R20.64] ;  /* 0x0000000414000981 */ /* 0x000f22000c1e1900 */
[----:B--2---:R-:W-:-:S03]  /*0b70*/  @!P1 IMAD.WIDE R12, R7, 0x4, R12 ;  /* 0x00000004070c9825 */ /* 0x004fc600078e020c */
[----:B------:R-:W5:Y:S01]  /*0b80*/  @P0 LDG.E R4, desc[UR4][R20.64+0x4] ;  /* 0x0000040414040981 */ /* 0x000f62000c1e1900 */
[----:B---3--:R-:W-:-:S03]  /*0b90*/  @!P1 IMAD.WIDE R14, R11, 0x4, R14 ;  /* 0x000000040b0e9825 */ /* 0x008fc600078e020e */
[----:B------:R-:W2:Y:S04]  /*0ba0*/  @!P1 LDG.E R13, desc[UR4][R12.64] ;  /* 0x000000040c0d9981 */ /* 0x000ea8000c1e1900 */
[----:B------:R-:W2:Y:S01]  /*0bb0*/  @!P1 LDG.E R14, desc[UR4][R14.64] ;  /* 0x000000040e0e9981 */ /* 0x000ea2000c1e1900 */
[----:B----4-:R-:W-:-:S04]  /*0bc0*/  @P0 FFMA R0, R17, R0, R18 ;  /* 0x0000000011000223 */ /* 0x010fc80000000012 */
[----:B-----5:R-:W-:-:S04]  /*0bd0*/  @P0 FFMA R18, R23, R4, R0 ;  /* 0x0000000417120223 */ /* 0x020fc80000000000 */
[----:B--2---:R-:W-:-:S07]  /*0be0*/  @!P1 FFMA R18, R13, R14, R18 ;  /* 0x0000000e0d129223 */ /* 0x004fce0000000012 */
.L_x_94:
[----:B------:R-:W0:Y:S01]  /*0bf0*/  LDCU.64 UR6, c[0x0][0x380] ;  /* 0x00007000ff0677ac */ /* 0x000e220008000a00 */
[----:B------:R-:W-:Y:S01]  /*0c00*/  IMAD R2, R5, R2, RZ ;  /* 0x0000000205027224 */ /* 0x000fe200078e02ff */
[----:B------:R-:W-:-:S04]  /*0c10*/  SHF.R.S32.HI R0, RZ, 0x1f, R8 ;  /* 0x0000001fff007819 */ /* 0x000fc80000011408 */
[--C-:B------:R-:W-:Y:S02]  /*0c20*/  IADD3 R8, P0, P1, R2, R8, R9.reuse ;  /* 0x0000000802087210 */ /* 0x100fe4000791e009 */
[----:B------:R-:W-:Y:S02]  /*0c30*/  SHF.R.S32.HI R9, RZ, 0x1f, R9 ;  /* 0x0000001fff097819 */ /* 0x000fe40000011409 */
[----:B------:R-:W-:-:S04]  /*0c40*/  SHF.R.S32.HI R2, RZ, 0x1f, R2 ;  /* 0x0000001fff027819 */ /* 0x000fc80000011402 */
[----:B------:R-:W-:Y:S02]  /*0c50*/  IADD3.X R0, PT, PT, R2, R0, R9, P0, P1 ;  /* 0x0000000002007210 */ /* 0x000fe400007e2409 */
[----:B------:R-:W-:-:S04]  /*0c60*/  IADD3 R3, P0, PT, R3, R8, RZ ;  /* 0x0000000803037210 */ /* 0x000fc80007f1e0ff */
[----:B------:R-:W-:Y:S02]  /*0c70*/  IADD3.X R0, PT, PT, R19, R0, RZ, P0, !PT ;  /* 0x0000000013007210 */ /* 0x000fe400007fe4ff */
[----:B0-----:R-:W-:-:S04]  /*0c80*/  LEA R2, P0, R3, UR6, 0x2 ;  /* 0x0000000603027c11 */ /* 0x001fc8000f8010ff */
[----:B------:R-:W-:-:S05]  /*0c90*/  LEA.HI.X R3, R3, UR7, R0, 0x2, P0 ;  /* 0x0000000703037c11 */ /* 0x000fca00080f1400 */
[----:B------:R-:W-:Y:S01]  /*0ca0*/  STG.E desc[UR4][R2.64], R18 ;  /* 0x0000001202007986 */ /* 0x000fe2000c101904 */
[----:B------:R-:W-:Y:S05]  /*0cb0*/  EXIT ;  /* 0x000000000000794d */ /* 0x000fea0003800000 */
.L_x_96:
        /* <DEDUP_REMOVED lines=12> */
.L_x_128:


//--------------------- .text._Z14softmax_kernelPfS_iiii --------------------------
	.section	.text._Z14softmax_kernelPfS_iiii,"ax",@progbits
	.align	128
        .global         _Z14softmax_kernelPfS_iiii
        .type           _Z14softmax_kernelPfS_iiii,@function
        .size           _Z14softmax_kernelPfS_iiii,(.L_x_124 - _Z14softmax_kernelPfS_iiii)
        .other          _Z14softmax_kernelPfS_iiii,@"STO_CUDA_ENTRY STV_DEFAULT"
_Z14softmax_kernelPfS_iiii:
.text._Z14softmax_kernelPfS_iiii:
[----:B------:R-:W-:Y:S08]  /*0000*/  LDC R1, c[0x0][0x37c] ;  /* 0x0000df00ff017b82 */ /* 0x000ff00000000800 */
[----:B------:R-:W0:Y:S01]  /*0010*/  LDC R2, c[0x0][0x394] ;  /* 0x0000e500ff027b82 */ /* 0x000e220000000800 */
[----:B------:R-:W1:Y:S01]  /*0020*/  S2R R3, SR_TID.X ;  /* 0x0000000000037919 */ /* 0x000e620000002100 */
[----:B------:R-:W2:Y:S01]  /*0030*/  LDCU UR6, c[0x0][0x39c] ;  /* 0x00007380ff0677ac */ /* 0x000ea20008000800 */
[----:B------:R-:W3:Y:S01]  /*0040*/  S2R R11, SR_TID.Z ;  /* 0x00000000000b7919 */ /* 0x000ee20000002300 */
[----:B------:R-:W4:Y:S04]  /*0050*/  LDCU UR7, c[0x0][0x390] ;  /* 0x00007200ff0777ac */ /* 0x000f280008000800 */
[----:B------:R-:W1:Y:S08]  /*0060*/  S2UR UR4, SR_CTAID.X ;  /* 0x00000000000479c3 */ /* 0x000e700000002500 */
[----:B------:R-:W1:Y:S01]  /*0070*/  LDC R0, c[0x0][0x360] ;  /* 0x0000d800ff007b82 */ /* 0x000e620000000800 */
[----:B0-----:R-:W-:-:S07]  /*0080*/  IABS R13, R2 ;  /* 0x00000002000d7213 */ /* 0x001fce0000000000 */
[----:B------:R-:W-:Y:S01]  /*0090*/  S2UR UR5, SR_CTAID.Z ;  /* 0x00000000000579c3 */ /* 0x000fe20000002700 */
[----:B------:R-:W0:Y:S01]  /*00a0*/  I2F.RP R6, R13 ;  /* 0x0000000d00067306 */ /* 0x000e220000209400 */
[----:B-1----:R-:W-:-:S06]  /*00b0*/  IMAD R7, R0, UR4, R3 ;  /* 0x0000000400077c24 */ /* 0x002fcc000f8e0203 */
[----:B------:R-:W1:Y:S01]  /*00c0*/  S2UR UR4, SR_CTAID.Y ;  /* 0x00000000000479c3 */ /* 0x000e620000002600 */
[----:B0-----:R-:W0:Y:S02]  /*00d0*/  MUFU.RCP R6, R6 ;  /* 0x0000000600067308 */ /* 0x001e240000001000 */
[----:B0-----:R-:W-:Y:S01]  /*00e0*/  VIADD R4, R6, 0xffffffe ;  /* 0x0ffffffe06047836 */ /* 0x001fe20000000000 */
[----:B------:R-:W-:-:S05]  /*00f0*/  IABS R6, R7 ;  /* 0x0000000700067213 */ /* 0x000fca0000000000 */
[----:B------:R0:W5:Y:S02]  /*0100*/  F2I.FTZ.U32.TRUNC.NTZ R5, R4 ;  /* 0x0000000400057305 */ /* 0x000164000021f000 */
[----:B0-----:R-:W-:Y:S02]  /*0110*/  IMAD.MOV.U32 R4, RZ, RZ, RZ ;  /* 0x000000ffff047224 */ /* 0x001fe400078e00ff */
[----:B-----5:R-:W-:-:S04]  /*0120*/  IMAD.MOV R8, RZ, RZ, -R5 ;  /* 0x000000ffff087224 */ /* 0x020fc800078e0a05 */
[----:B------:R-:W-:-:S04]  /*0130*/  IMAD R9, R8, R13, RZ ;  /* 0x0000000d08097224 */ /* 0x000fc800078e02ff */
[----:B------:R-:W-:Y:S02]  /*0140*/  IMAD.HI.U32 R5, R5, R9, R4 ;  /* 0x0000000905057227 */ /* 0x000fe400078e0004 */
[----:B------:R-:W1:Y:S01]  /*0150*/  S2R R9, SR_TID.Y ;  /* 0x0000000000097919 */ /* 0x000e620000002200 */
[----:B------:R-:W1:Y:S03]  /*0160*/  LDC R4, c[0x0][0x364] ;  /* 0x0000d900ff047b82 */ /* 0x000e660000000800 */
[----:B------:R-:W-:-:S04]  /*0170*/  IMAD.HI.U32 R5, R5, R6, RZ ;  /* 0x0000000605057227 */ /* 0x000fc800078e00ff */
[----:B------:R-:W-:Y:S01]  /*0180*/  IMAD.MOV R8, RZ, RZ, -R5 ;  /* 0x000000ffff087224 */ /* 0x000fe200078e0a05 */
[----:B------:R-:W3:Y:S03]  /*0190*/  LDC R10, c[0x0][0x368] ;  /* 0x0000da00ff0a7b82 */ /* 0x000ee60000000800 */
[----:B------:R-:W-:Y:S01]  /*01a0*/  IMAD R6, R13, R8, R6 ;  /* 0x000000080d067224 */ /* 0x000fe200078e0206 */
[----:B------:R-:W-:-:S04]  /*01b0*/  LOP3.LUT R8, R7, R2, RZ, 0x3c, !PT ;  /* 0x0000000207087212 */ /* 0x000fc800078e3cff */
[----:B------:R-:W-:Y:S02]  /*01c0*/  ISETP.GT.U32.AND P1, PT, R13, R6, PT ;  /* 0x000000060d00720c */ /* 0x000fe40003f24070 */
[----:B------:R-:W-:Y:S02]  /*01d0*/  ISETP.GE.AND P2, PT, R8, RZ, PT ;  /* 0x000000ff0800720c */ /* 0x000fe40003f46270 */
[----:B------:R-:W-:-:S09]  /*01e0*/  LOP3.LUT R8, RZ, R2, RZ, 0x33, !PT ;  /* 0x00000002ff087212 */ /* 0x000fd200078e33ff */
[----:B------:R-:W-:Y:S02]  /*01f0*/  @!P1 IMAD.IADD R6, R6, 0x1, -R13 ;  /* 0x0000000106069824 */ /* 0x000fe400078e0a0d */
[----:B------:R-:W-:Y:S01]  /*0200*/  @!P1 VIADD R5, R5, 0x1 ;  /* 0x0000000105059836 */ /* 0x000fe20000000000 */
[----:B------:R-:W-:Y:S01]  /*0210*/  ISETP.NE.AND P1, PT, R2, RZ, PT ;  /* 0x000000ff0200720c */ /* 0x000fe20003f25270 */
[----:B-1----:R-:W-:Y:S01]  /*0220*/  IMAD R4, R4, UR4, R9 ;  /* 0x0000000404047c24 */ /* 0x002fe2000f8e0209 */
[----:B------:R-:W-:-:S13]  /*0230*/  ISETP.GE.U32.AND P0, PT, R6, R13, PT ;  /* 0x0000000d0600720c */ /* 0x000fda0003f06070 */
[----:B------:R-:W-:Y:S01]  /*0240*/  @P0 VIADD R5, R5, 0x1 ;  /* 0x0000000105050836 */ /* 0x000fe20000000000 */
[----:B--2---:R-:W-:-:S03]  /*0250*/  ISETP.GE.AND P0, PT, R4, UR6, PT ;  /* 0x0000000604007c0c */ /* 0x004fc6000bf06270 */
[----:B------:R-:W-:-:S05]  /*0260*/  @!P2 IMAD.MOV R5, RZ, RZ, -R5 ;  /* 0x000000ffff05a224 */ /* 0x000fca00078e0a05 */
[----:B------:R-:W-:Y:S01]  /*0270*/  SEL R15, R8, R5, !P1 ;  /* 0x00000005080f7207 */ /* 0x000fe20004800000 */
[----:B---3--:R-:W-:-:S03]  /*0280*/  IMAD R5, R10, UR5, R11 ;  /* 0x000000050a057c24 */ /* 0x008fc6000f8e020b */
[----:B----4-:R-:W-:-:S04]  /*0290*/  ISETP.GE.OR P0, PT, R15, UR7, P0 ;  /* 0x000000070f007c0c */ /* 0x010fc80008706670 */
[----:B------:R-:W-:-:S04]  /*02a0*/  ISETP.LT.OR P0, PT, R2, RZ, P0 ;  /* 0x000000ff0200720c */ /* 0x000fc80000701670 */
[----:B------:R-:W-:-:S13]  /*02b0*/  ISETP.GE.OR P0, PT, R5, R2, P0 ;  /* 0x000000020500720c */ /* 0x000fda0000706670 */
[----:B------:R-:W-:Y:S05]  /*02c0*/  @P0 EXIT ;  /* 0x000000000000094d */ /* 0x000fea0003800000 */
[----:B------:R-:W-:Y:S01]  /*02d0*/  ISETP.GE.AND P2, PT, R7, RZ, PT ;  /* 0x000000ff0700720c */ /* 0x000fe20003f46270 */
[----:B------:R-:W-:Y:S01]  /*02e0*/  IMAD.IADD R7, R6, 0x1, -R13 ;  /* 0x0000000106077824 */ /* 0x000fe200078e0a0d */
[----:B------:R-:W-:Y:S01]  /*02f0*/  ISETP.GT.U32.AND P0, PT, R13, R6, PT ;  /* 0x000000060d00720c */ /* 0x000fe20003f04070 */
[----:B------:R-:W-:Y:S01]  /*0300*/  IMAD R9, R2, R2, RZ ;  /* 0x0000000202097224 */ /* 0x000fe200078e02ff */
[----:B------:R-:W0:Y:S02]  /*0310*/  LDCU.64 UR4, c[0x0][0x380] ;  /* 0x00007000ff0477ac */ /* 0x000e240008000a00 */
[----:B------:R-:W-:Y:S01]  /*0320*/  SEL R7, R7, R6, !P0 ;  /* 0x0000000607077207 */ /* 0x000fe20004000000 */
[----:B------:R-:W-:Y:S01]  /*0330*/  IMAD R6, R9, UR6, RZ ;  /* 0x0000000609067c24 */ /* 0x000fe2000f8e02ff */
[----:B------:R-:W1:Y:S01]  /*0340*/  LDCU.64 UR8, c[0x0][0x388] ;  /* 0x00007100ff0877ac */ /* 0x000e620008000a00 */
[----:B------:R-:W-:Y:S02]  /*0350*/  IMAD R9, R4, R9, RZ ;  /* 0x0000000904097224 */ /* 0x000fe400078e02ff */
[----:B------:R-:W-:Y:S01]  /*0360*/  IMAD R6, R15, R6, RZ ;  /* 0x000000060f067224 */ /* 0x000fe200078e02ff */
[----:B------:R-:W2:Y:S01]  /*0370*/  LDCU.64 UR6, c[0x0][0x358] ;  /* 0x00006b00ff0677ac */ /* 0x000ea20008000a00 */
[----:B------:R-:W-:-:S05]  /*0380*/  @!P2 IMAD.MOV R7, RZ, RZ, -R7 ;  /* 0x000000ffff07a224 */ /* 0x000fca00078e0a07 */
[----:B------:R-:W-:-:S05]  /*0390*/  SEL R7, R8, R7, !P1 ;  /* 0x0000000708077207 */ /* 0x000fca0004800000 */
[----:B------:R-:W-:-:S05]  /*03a0*/  IMAD R2, R7, R2, RZ ;  /* 0x0000000207027224 */ /* 0x000fca00078e02ff */
[----:B------:R-:W-:Y:S02]  /*03b0*/  IADD3 R4, P0, P1, R6, R2, R9 ;  /* 0x0000000206047210 */ /* 0x000fe4000791e009 */
[----:B------:R-:W-:Y:S02]  /*03c0*/  SHF.R.S32.HI R6, RZ, 0x1f, R6 ;  /* 0x0000001fff067819 */ /* 0x000fe40000011406 */
[----:B------:R-:W-:-:S04]  /*03d0*/  SHF.R.S32.HI R9, RZ, 0x1f, R2 ;  /* 0x0000001fff097819 */ /* 0x000fc80000011402 */
[----:B------:R-:W-:Y:S02]  /*03e0*/  IADD3.X R9, PT, PT, R6, R9, RZ, P0, P1 ;  /* 0x0000000906097210 */ /* 0x000fe400007e24ff */
[----:B------:R-:W-:-:S05]  /*03f0*/  IADD3 R2, P0, PT, R5, R4, RZ ;  /* 0x0000000405027210 */ /* 0x000fca0007f1e0ff */
[----:B------:R-:W-:Y:S01]  /*0400*/  IMAD.X R9, RZ, RZ, R9, P0 ;  /* 0x000000ffff097224 */ /* 0x000fe200000e0609 */
[----:B------:R-:W-:Y:S01]  /*0410*/  ISETP.GT.AND P0, PT, R5, R7, PT ;  /* 0x000000070500720c */ /* 0x000fe20003f04270 */
[----:B------:R-:W-:-:S03]  /*0420*/  IMAD.SHL.U32 R6, R2, 0x4, RZ ;  /* 0x0000000402067824 */ /* 0x000fc600078e00ff */
[----:B------:R-:W-:Y:S02]  /*0430*/  SHF.L.U64.HI R9, R2, 0x2, R9 ;  /* 0x0000000202097819 */ /* 0x000fe40000010209 */
[C---:B0-----:R-:W-:Y:S02]  /*0440*/  IADD3 R4, P1, PT, R6.reuse, UR4, RZ ;  /* 0x0000000406047c10 */ /* 0x041fe4000ff3e0ff */
[----:B-1----:R-:W-:Y:S02]  /*0450*/  IADD3 R6, P2, PT, R6, UR8, RZ ;  /* 0x0000000806067c10 */ /* 0x002fe4000ff5e0ff */
[C---:B------:R-:W-:Y:S02]  /*0460*/  IADD3.X R5, PT, PT, R9.reuse, UR5, RZ, P1, !PT ;  /* 0x0000000509057c10 */ /* 0x040fe40008ffe4ff */
[----:B------:R-:W-:-:S03]  /*0470*/  IADD3.X R7, PT, PT, R9, UR9, RZ, P2, !PT ;  /* 0x0000000909077c10 */ /* 0x000fc600097fe4ff */
[----:B--2---:R0:W-:Y:S04]  /*0480*/  @P0 STG.E desc[UR6][R4.64], RZ ;  /* 0x000000ff04000986 */ /* 0x0041e8000c101906 */
[----:B------:R-:W2:Y:S01]  /*0490*/  LDG.E R6, desc[UR6][R6.64] ;  /* 0x0000000606067981 */ /* 0x000ea2000c1e1900 */
[----:B------:R-:W1:Y:S01]  /*04a0*/  S2UR UR5, SR_CgaCtaId ;  /* 0x00000000000579c3 */ /* 0x000e620000008800 */
[----:B------:R-:W-:Y:S01]  /*04b0*/  UMOV UR4, 0x400 ;  /* 0x0000040000047882 */ /* 0x000fe20000000000 */
[----:B------:R-:W-:Y:S01]  /*04c0*/  ISETP.GE.U32.AND P0, PT, R0, 0x2, PT ;  /* 0x000000020000780c */ /* 0x000fe20003f06070 */
[----:B-1----:R-:W-:-:S06]  /*04d0*/  ULEA UR4, UR5, UR4, 0x18 ;  /* 0x0000000405047291 */ /* 0x002fcc000f8ec0ff */
[----:B------:R-:W-:-:S05]  /*04e0*/  LEA R9, R3, UR4, 0x2 ;  /* 0x0000000403097c11 */ /* 0x000fca000f8e10ff */
[----:B--2---:R0:W-:Y:S01]  /*04f0*/  STS [R9], R6 ;  /* 0x0000000609007388 */ /* 0x0041e20000000800 */
[----:B------:R-:W-:Y:S06]  /*0500*/  BAR.SYNC.DEFER_BLOCKING 0x0 ;  /* 0x0000000000007b1d */ /* 0x000fec0000010000 */
[----:B------:R-:W-:Y:S05]  /*0510*/  @!P0 BRA `(.L_x_97) ;  /* 0x0000000000308947 */ /* 0x000fea0003800000 */
[----:B------:R-:W-:-:S07]  /*0520*/  IMAD.MOV.U32 R2, RZ, RZ, R0 ;  /* 0x000000ffff027224 */ /* 0x000fce00078e0000 */
.L_x_98:
[----:B------:R-:W-:-:S04]  /*0530*/  SHF.R.U32.HI R8, RZ, 0x1, R2 ;  /* 0x00000001ff087819 */ /* 0x000fc80000011602 */
[----:B------:R-:W-:-:S13]  /*0540*/  ISETP.GE.U32.AND P0, PT, R3, R8, PT ;  /* 0x000000080300720c */ /* 0x000fda0003f06070 */
[----:B------:R-:W-:Y:S01]  /*0550*/  @!P0 IMAD R7, R8, 0x4, R9 ;  /* 0x0000000408078824 */ /* 0x000fe200078e0209 */
[----:B0-----:R-:W-:Y:S05]  /*0560*/  @!P0 LDS R6, [R9] ;  /* 0x0000000009068984 */ /* 0x001fea0000000800 */
[----:B------:R-:W0:Y:S02]  /*0570*/  @!P0 LDS R7, [R7] ;  /* 0x0000000007078984 */ /* 0x000e240000000800 */
[----:B0-----:R-:W-:-:S05]  /*0580*/  @!P0 FMNMX R6, R6, R7, !PT ;  /* 0x0000000706068209 */ /* 0x001fca0007800000 */
[----:B------:R1:W-:Y:S01]  /*0590*/  @!P0 STS [R9], R6 ;  /* 0x0000000609008388 */ /* 0x0003e20000000800 */
[----:B------:R-:W-:Y:S01]  /*05a0*/  BAR.SYNC.DEFER_BLOCKING 0x0 ;  /* 0x0000000000007b1d */ /* 0x000fe20000010000 */
[----:B------:R-:W-:Y:S01]  /*05b0*/  ISETP.GT.U32.AND P0, PT, R2, 0x3, PT ;  /* 0x000000030200780c */ /* 0x000fe20003f04070 */
[----:B------:R-:W-:-:S12]  /*05c0*/  IMAD.MOV.U32 R2, RZ, RZ, R8 ;  /* 0x000000ffff027224 */ /* 0x000fd800078e0008 */
[----:B-1----:R-:W-:Y:S05]  /*05d0*/  @P0 BRA `(.L_x_98) ;  /* 0xfffffffc00d40947 */ /* 0x002fea000383ffff */
.L_x_97:
[----:B------:R-:W-:Y:S06]  /*05e0*/  BAR.SYNC.DEFER_BLOCKING 0x0 ;  /* 0x0000000000007b1d */ /* 0x000fec0000010000 */
[----:B------:R-:W2:Y:S02]  /*05f0*/  LDG.E R2, desc[UR6][R4.64] ;  /* 0x0000000604027981 */ /* 0x000ea4000c1e1900 */
[----:B------:R-:W1:Y:S01]  /*0600*/  S2UR UR5, SR_CgaCtaId ;  /* 0x00000000000579c3 */ /* 0x000e620000008800 */
[----:B------:R-:W-:Y:S01]  /*0610*/  UMOV UR4, 0x400 ;  /* 0x0000040000047882 */ /* 0x000fe20000000000 */
[----:B------:R-:W-:Y:S01]  /*0620*/  ISETP.GE.U32.AND P0, PT, R0, 0x2, PT ;  /* 0x000000020000780c */ /* 0x000fe20003f06070 */
[----:B------:R-:W-:-:S04]  /*0630*/  UIADD3 UR4, UPT, UPT, UR4, 0x1000, URZ ;  /* 0x0000100004047890 */ /* 0x000fc8000fffe0ff */
[----:B-1----:R-:W-:-:S06]  /*0640*/  ULEA UR4, UR5, UR4, 0x18 ;  /* 0x0000000405047291 */ /* 0x002fcc000f8ec0ff */
[----:B------:R-:W-:-:S05]  /*0650*/  LEA R7, R3, UR4, 0x2 ;  /* 0x0000000403077c11 */ /* 0x000fca000f8e10ff */
[----:B--2---:R1:W-:Y:S01]  /*0660*/  STS [R7], R2 ;  /* 0x0000000207007388 */ /* 0x0043e20000000800 */
[----:B------:R-:W-:Y:S06]  /*0670*/  BAR.SYNC.DEFER_BLOCKING 0x0 ;  /* 0x0000000000007b1d */ /* 0x000fec0000010000 */
[----:B------:R-:W-:Y:S05]  /*0680*/  @!P0 BRA `(.L_x_99) ;  /* 0x00000000002c8947 */ /* 0x000fea0003800000 */
.L_x_100:
[----:B------:R-:W-:-:S04]  /*0690*/  SHF.R.U32.HI R8, RZ, 0x1, R0 ;  /* 0x00000001ff087819 */ /* 0x000fc80000011600 */
[----:B------:R-:W-:-:S13]  /*06a0*/  ISETP.GE.U32.AND P0, PT, R3, R8, PT ;  /* 0x000000080300720c */ /* 0x000fda0003f06070 */
[----:B-1----:R-:W-:Y:S01]  /*06b0*/  @!P0 IMAD R2, R8, 0x4, R7 ;  /* 0x0000000408028824 */ /* 0x002fe200078e0207 */
[----:B0-----:R-:W-:Y:S05]  /*06c0*/  @!P0 LDS R9, [R7] ;  /* 0x0000000007098984 */ /* 0x001fea0000000800 */
[----:B------:R-:W0:Y:S02]  /*06d0*/  @!P0 LDS R2, [R2] ;  /* 0x0000000002028984 */ /* 0x000e240000000800 */
[----:B0-----:R-:W-:-:S05]  /*06e0*/  @!P0 FADD R6, R2, R9 ;  /* 0x0000000902068221 */ /* 0x001fca0000000000 */
[----:B------:R2:W-:Y:S01]  /*06f0*/  @!P0 STS [R7], R6 ;  /* 0x0000000607008388 */ /* 0x0005e20000000800 */
[----:B------:R-:W-:Y:S01]  /*0700*/  BAR.SYNC.DEFER_BLOCKING 0x0 ;  /* 0x0000000000007b1d */ /* 0x000fe20000010000 */
[----:B------:R-:W-:Y:S01]  /*0710*/  ISETP.GT.U32.AND P0, PT, R0, 0x3, PT ;  /* 0x000000030000780c */ /* 0x000fe20003f04070 */
[----:B------:R-:W-:-:S12]  /*0720*/  IMAD.MOV.U32 R0, RZ, RZ, R8 ;  /* 0x000000ffff007224 */ /* 0x000fd800078e0008 */
[----:B--2---:R-:W-:Y:S05]  /*0730*/  @P0 BRA `(.L_x_100) ;  /* 0xfffffffc00d40947 */ /* 0x004fea000383ffff */
.L_x_99:
[----:B------:R-:W2:Y:S01]  /*0740*/  S2UR UR5, SR_CgaCtaId ;  /* 0x00000000000579c3 */ /* 0x000ea20000008800 */
[----:B------:R-:W-:Y:S01]  /*0750*/  UMOV UR4, 0x400 ;  /* 0x0000040000047882 */ /* 0x000fe20000000000 */
[----:B------:R-:W-:Y:S01]  /*0760*/  ISETP.NE.AND P0, PT, R3, RZ, PT ;  /* 0x000000ff0300720c */ /* 0x000fe20003f05270 */
[----:B------:R-:W-:Y:S01]  /*0770*/  BSSY.RECONVERGENT B0, `(.L_x_101) ;  /* 0x0000012000007945 */ /* 0x000fe20003800200 */
[----:B--2---:R-:W-:-:S09]  /*0780*/  ULEA UR4, UR5, UR4, 0x18 ;  /* 0x0000000405047291 */ /* 0x004fd2000f8ec0ff */
[----:B------:R-:W2:Y:S02]  /*0790*/  LDS R0, [UR4+0x1000] ;  /* 0x00100004ff007984 */ /* 0x000ea40008000800 */
[----:B--2---:R-:W-:Y:S01]  /*07a0*/  FSEL R0, R0, RZ, !P0 ;  /* 0x000000ff00007208 */ /* 0x004fe20004000000 */
[----:B------:R-:W-:Y:S03]  /*07b0*/  BAR.SYNC.DEFER_BLOCKING 0x0 ;  /* 0x0000000000007b1d */ /* 0x000fe60000010000 */
[C---:B------:R-:W-:Y:S01]  /*07c0*/  FSETP.NEU.AND P3, PT, R0.reuse, RZ, PT ;  /* 0x000000ff0000720b */ /* 0x040fe20003f6d000 */
[----:B-1----:R-:W-:-:S05]  /*07d0*/  VIADD R2, R0, 0x1800000 ;  /* 0x0180000000027836 */ /* 0x002fca0000000000 */
[----:B------:R-:W-:-:S04]  /*07e0*/  LOP3.LUT R2, R2, 0x7f800000, RZ, 0xc0, !PT ;  /* 0x7f80000002027812 */ /* 0x000fc800078ec0ff */
[----:B------:R-:W-:-:S13]  /*07f0*/  ISETP.GT.U32.AND P0, PT, R2, 0x1ffffff, PT ;  /* 0x01ffffff0200780c */ /* 0x000fda0003f04070 */
[----:B------:R-:W-:Y:S05]  /*0800*/  @P0 BRA `(.L_x_102) ;  /* 0x0000000000100947 */ /* 0x000fea0003800000 */
[----:B0-----:R-:W-:-:S07]  /*0810*/  MOV R6, 0x830 ;  /* 0x0000083000067802 */ /* 0x001fce0000000f00 */
[----:B------:R-:W-:Y:S05]  /*0820*/  CALL.REL.NOINC `($__internal_2_$__cuda_sm20_rcp_rn_f32_slowpath) ;  /* 0x0000000000307944 */ /* 0x000fea0003c00000 */
[----:B------:R-:W-:Y:S01]  /*0830*/  IMAD.MOV.U32 R2, RZ, RZ, R3 ;  /* 0x000000ffff027224 */ /* 0x000fe200078e0003 */
[----:B------:R-:W-:Y:S06]  /*0840*/  BRA `(.L_x_103) ;  /* 0x0000000000107947 */ /* 0x000fec0003800000 */
.L_x_102:
[----:B------:R-:W1:Y:S02]  /*0850*/  MUFU.RCP R3, R0 ;  /* 0x0000000000037308 */ /* 0x000e640000001000 */
[----:B-1----:R-:W-:-:S04]  /*0860*/  FFMA R2, R0, R3, -1 ;  /* 0xbf80000000027423 */ /* 0x002fc80000000003 */
[----:B------:R-:W-:-:S04]  /*0870*/  FADD.FTZ R2, -R2, -RZ ;  /* 0x800000ff02027221 */ /* 0x000fc80000010100 */
[----:B------:R-:W-:-:S07]  /*0880*/  FFMA R2, R3, R2, R3 ;  /* 0x0000000203027223 */ /* 0x000fce0000000003 */
.L_x_103:
[----:B------:R-:W-:Y:S05]  /*0890*/  BSYNC.RECONVERGENT B0 ;  /* 0x0000000000007941 */ /* 0x000fea0003800200 */
.L_x_101:
[----:B------:R-:W2:Y:S01]  /*08a0*/  LDG.E R3, desc[UR6][R4.64] ;  /* 0x0000000604037981 */ /* 0x000ea2000c1e1900 */
[----:B------:R-:W-:-:S05]  /*08b0*/  FSEL R2, R2, RZ, P3 ;  /* 0x000000ff02027208 */ /* 0x000fca0001800000 */
[----:B--2---:R-:W-:-:S05]  /*08c0*/  FMUL R3, R2, R3 ;  /* 0x0000000302037220 */ /* 0x004fca0000400000 */
[----:B------:R-:W-:Y:S01]  /*08d0*/  STG.E desc[UR6][R4.64], R3 ;  /* 0x0000000304007986 */ /* 0x000fe2000c101906 */
[----:B------:R-:W-:Y:S05]  /*08e0*/  EXIT ;  /* 0x000000000000794d */ /* 0x000fea0003800000 */
        .weak           $__internal_2_$__cuda_sm20_rcp_rn_f32_slowpath
        .type           $__internal_2_$__cuda_sm20_rcp_rn_f32_slowpath,@function
        .size           $__internal_2_$__cuda_sm20_rcp_rn_f32_slowpath,(.L_x_124 - $__internal_2_$__cuda_sm20_rcp_rn_f32_slowpath)
$__internal_2_$__cuda_sm20_rcp_rn_f32_slowpath:
[----:B------:R-:W-:Y:S01]  /*08f0*/  IMAD.SHL.U32 R2, R0, 0x2, RZ ;  /* 0x0000000200027824 */ /* 0x000fe200078e00ff */
[----:B------:R-:W-:Y:S04]  /*0900*/  BSSY.RECONVERGENT B1, `(.L_x_104) ;  /* 0x0000030000017945 */ /* 0x000fe80003800200 */
[----:B------:R-:W-:-:S04]  /*0910*/  SHF.R.U32.HI R2, RZ, 0x18, R2 ;  /* 0x00000018ff027819 */ /* 0x000fc80000011602 */
[----:B------:R-:W-:-:S13]  /*0920*/  ISETP.NE.U32.AND P0, PT, R2, RZ, PT ;  /* 0x000000ff0200720c */ /* 0x000fda0003f05070 */
[----:B------:R-:W-:Y:S05]  /*0930*/  @P0 BRA `(.L_x_105) ;  /* 0x0000000000280947 */ /* 0x000fea0003800000 */
[----:B------:R-:W-:-:S05]  /*0940*/  IMAD.SHL.U32 R2, R0, 0x2, RZ ;  /* 0x0000000200027824 */ /* 0x000fca00078e00ff */
        /* <DEDUP_REMOVED lines=9> */
.L_x_105:
[----:B------:R-:W-:-:S05]  /*09e0*/  VIADD R3, R2, 0xffffff03 ;  /* 0xffffff0302037836 */ /* 0x000fca0000000000 */
[----:B------:R-:W-:-:S13]  /*09f0*/  ISETP.GT.U32.AND P0, PT, R3, 0x1, PT ;  /* 0x000000010300780c */ /* 0x000fda0003f04070 */
[----:B------:R-:W-:Y:S05]  /*0a00*/  @P0 BRA `(.L_x_107) ;  /* 0x0000000000780947 */ /* 0x000fea0003800000 */
[----:B------:R-:W-:Y:S01]  /*0a10*/  LOP3.LUT R7, R0, 0x7fffff, RZ, 0xc0, !PT ;  /* 0x007fffff00077812 */ /* 0x000fe200078ec0ff */
[----:B------:R-:W-:-:S03]  /*0a20*/  IMAD.MOV.U32 R12, RZ, RZ, 0x3 ;  /* 0x00000003ff0c7424 */ /* 0x000fc600078e00ff */
[----:B------:R-:W-:Y:S02]  /*0a30*/  LOP3.LUT R7, R7, 0x3f800000, RZ, 0xfc, !PT ;  /* 0x3f80000007077812 */ /* 0x000fe400078efcff */
[----:B------:R-:W-:Y:S02]  /*0a40*/  SHF.L.U32 R11, R12, R3, RZ ;  /* 0x000000030c0b7219 */ /* 0x000fe400000006ff */
[----:B------:R-:W0:Y:S02]  /*0a50*/  MUFU.RCP R8, R7 ;  /* 0x0000000700087308 */ /* 0x000e240000001000 */
        /* <DEDUP_REMOVED lines=8> */
[----:B------:R-:W-:-:S03]  /*0ae0*/  LOP3.LUT R10, R11, R8, RZ, 0xc0, !PT ;  /* 0x000000080b0a7212 */ /* 0x000fc600078ec0ff */
[----:B------:R-:W-:Y:S01]  /*0af0*/  IMAD.MOV R9, RZ, RZ, -R9 ;  /* 0x000000ffff097224 */ /* 0x000fe200078e0a09 */
[----:B------:R-:W-:-:S04]  /*0b00*/  SHF.R.U32.HI R10, RZ, R3, R10 ;  /* 0x00000003ff0a7219 */ /* 0x000fc8000001160a */
[----:B------:R-:W-:Y:S02]  /*0b10*/  LOP3.LUT P1, RZ, R9, R3, R8, 0xf8, !PT ;  /* 0x0000000309ff7212 */ /* 0x000fe4000782f808 */
[C---:B------:R-:W-:Y:S02]  /*0b20*/  LOP3.LUT P0, RZ, R10.reuse, 0x1, RZ, 0xc0, !PT ;  /* 0x000000010aff7812 */ /* 0x040fe4000780c0ff */
[----:B------:R-:W-:-:S04]  /*0b30*/  LOP3.LUT P2, RZ, R10, 0x2, RZ, 0xc0, !PT ;  /* 0x000000020aff7812 */ /* 0x000fc8000784c0ff */
[----:B------:R-:W-:Y:S02]  /*0b40*/  PLOP3.LUT P0, PT, P0, P1, P2, 0xe0, 0x0 ;  /* 0x000000000000781c */ /* 0x000fe40000703c20 */
[----:B------:R-:W-:Y:S02]  /*0b50*/  LOP3.LUT P1, RZ, R0, 0x7fffff, RZ, 0xc0, !PT ;  /* 0x007fffff00ff7812 */ /* 0x000fe4000782c0ff */
[----:B------:R-:W-:-:S05]  /*0b60*/  SEL R3, RZ, 0x1, !P0 ;  /* 0x00000001ff037807 */ /* 0x000fca0004000000 */
[----:B------:R-:W-:-:S05]  /*0b70*/  IMAD.MOV R3, RZ, RZ, -R3 ;  /* 0x000000ffff037224 */ /* 0x000fca00078e0a03 */
[----:B------:R-:W-:Y:S01]  /*0b80*/  ISETP.GE.AND P0, PT, R3, RZ, PT ;  /* 0x000000ff0300720c */ /* 0x000fe20003f06270 */
[----:B------:R-:W-:-:S05]  /*0b90*/  VIADD R3, R2, 0xffffff04 ;  /* 0xffffff0402037836 */ /* 0x000fca0000000000 */
[----:B------:R-:W-:-:S07]  /*0ba0*/  SHF.R.U32.HI R3, RZ, R3, R8 ;  /* 0x00000003ff037219 */ /* 0x000fce0000011608 */
[----:B------:R-:W-:-:S04]  /*0bb0*/  @!P0 VIADD R3, R3, 0x1 ;  /* 0x0000000103038836 */ /* 0x000fc80000000000 */
[----:B------:R-:W-:-:S05]  /*0bc0*/  @!P1 IMAD.SHL.U32 R3, R3, 0x2, RZ ;  /* 0x0000000203039824 */ /* 0x000fca00078e00ff */
[----:B------:R-:W-:Y:S01]  /*0bd0*/  LOP3.LUT R3, R3, 0x80000000, R0, 0xf8, !PT ;  /* 0x8000000003037812 */ /* 0x000fe200078ef800 */
[----:B------:R-:W-:Y:S06]  /*0be0*/  BRA `(.L_x_106) ;  /* 0x0000000000047947 */ /* 0x000fec0003800000 */
.L_x_107:
[----:B------:R0:W1:Y:S02]  /*0bf0*/  MUFU.RCP R3, R0 ;  /* 0x0000000000037308 */ /* 0x0000640000001000 */
.L_x_106:
[----:B------:R-:W-:Y:S05]  /*0c00*/  BSYNC.RECONVERGENT B1 ;  /* 0x0000000000017941 */ /* 0x000fea0003800200 */
.L_x_104:
[----:B------:R-:W-:-:S04]  /*0c10*/  IMAD.MOV.U32 R7, RZ, RZ, 0x0 ;  /* 0x00000000ff077424 */ /* 0x000fc800078e00ff */
[----:B01----:R-:W-:Y:S05]  /*0c20*/  RET.REL.NODEC R6 `(_Z14softmax_kernelPfS_iiii) ;  /* 0xfffffff006f47950 */ /* 0x003fea0003c3ffff */
.L_x_108:
        /* <DEDUP_REMOVED lines=13> */
.L_x_124:


//--------------------- .text._Z13preatt_kernelPfS_iiii --------------------------
	.section	.text._Z13preatt_kernelPfS_iiii,"ax",@progbits
	.align	128
        .global         _Z13preatt_kernelPfS_iiii
        .type           _Z13preatt_kernelPfS_iiii,@function
        .size           _Z13preatt_kernelPfS_iiii,(.L_x_126 - _Z13preatt_kernelPfS_iiii)
        .other          _Z13preatt_kernelPfS_iiii,@"STO_CUDA_ENTRY STV_DEFAULT"
_Z13preatt_kernelPfS_iiii:
.text._Z13preatt_kernelPfS_iiii:
[----:B------:R-:W-:Y:S08]  /*0000*/  LDC R1, c[0x0][0x37c] ;  /* 0x0000df00ff017b82 */ /* 0x000ff00000000800 */
[----:B------:R-:W0:Y:S01]  /*0010*/  LDC R4, c[0x0][0x394] ;  /* 0x0000e500ff047b82 */ /* 0x000e220000000800 */
[----:B------:R-:W1:Y:S01]  /*0020*/  S2R R8, SR_TID.X ;  /* 0x0000000000087919 */ /* 0x000e620000002100 */
[----:B------:R-:W2:Y:S01]  /*0030*/  LDCU UR6, c[0x0][0x390] ;  /* 0x00007200ff0677ac */ /* 0x000ea20008000800 */
[----:B------:R-:W3:Y:S05]  /*0040*/  S2R R9, SR_TID.Y ;  /* 0x0000000000097919 */ /* 0x000eea0000002200 */
[----:B------:R-:W1:Y:S01]  /*0050*/  S2UR UR4, SR_CTAID.X ;  /* 0x00000000000479c3 */ /* 0x000e620000002500 */
[----:B------:R-:W4:Y:S07]  /*0060*/  S2R R13, SR_TID.Z ;  /* 0x00000000000d7919 */ /* 0x000f2e0000002300 */
[----:B------:R-:W1:Y:S01]  /*0070*/  LDC R3, c[0x0][0x360] ;  /* 0x0000d800ff037b82 */ /* 0x000e620000000800 */
[----:B0-----:R-:W-:-:S07]  /*0080*/  IABS R0, R4 ;  /* 0x0000000400007213 */ /* 0x001fce0000000000 */
[----:B------:R-:W-:Y:S01]  /*0090*/  S2UR UR5, SR_CTAID.Z ;  /* 0x00000000000579c3 */ /* 0x000fe20000002700 */
[----:B------:R-:W-:Y:S01]  /*00a0*/  LOP3.LUT R10, RZ, R4, RZ, 0x33, !PT ;  /* 0x00000004ff0a7212 */ /* 0x000fe200078e33ff */
[----:B------:R-:W0:Y:S01]  /*00b0*/  I2F.RP R2, R0 ;  /* 0x0000000000027306 */ /* 0x000e220000209400 */
[----:B-1----:R-:W-:-:S05]  /*00c0*/  IMAD R3, R3, UR4, R8 ;  /* 0x0000000403037c24 */ /* 0x002fca000f8e0208 */
[----:B------:R-:W3:Y:S02]  /*00d0*/  S2UR UR4, SR_CTAID.Y ;  /* 0x00000000000479c3 */ /* 0x000ee40000002600 */
[----:B0-----:R-:W0:Y:S01]  /*00e0*/  MUFU.RCP R2, R2 ;  /* 0x0000000200027308 */ /* 0x001e220000001000 */
[----:B------:R-:W-:Y:S01]  /*00f0*/  IABS R11, R3 ;  /* 0x00000003000b7213 */ /* 0x000fe20000000000 */
[----:B0-----:R-:W-:-:S06]  /*0100*/  VIADD R6, R2, 0xffffffe ;  /* 0x0ffffffe02067836 */ /* 0x001fcc0000000000 */
[----:B------:R0:W1:Y:S02]  /*0110*/  F2I.FTZ.U32.TRUNC.NTZ R7, R6 ;  /* 0x0000000600077305 */ /* 0x000064000021f000 */
[----:B0-----:R-:W-:Y:S02]  /*0120*/  IMAD.MOV.U32 R6, RZ, RZ, RZ ;  /* 0x000000ffff067224 */ /* 0x001fe400078e00ff */
[----:B-1----:R-:W-:-:S04]  /*0130*/  IMAD.MOV R5, RZ, RZ, -R7 ;  /* 0x000000ffff057224 */ /* 0x002fc800078e0a07 */
[----:B------:R-:W-:-:S04]  /*0140*/  IMAD R5, R5, R0, RZ ;  /* 0x0000000005057224 */ /* 0x000fc800078e02ff */
[----:B------:R-:W-:Y:S02]  /*0150*/  IMAD.HI.U32 R7, R7, R5, R6 ;  /* 0x0000000507077227 */ /* 0x000fe400078e0006 */
[----:B------:R-:W3:Y:S04]  /*0160*/  LDC R6, c[0x0][0x364] ;  /* 0x0000d900ff067b82 */ /* 0x000ee80000000800 */
[----:B------:R-:W-:-:S04]  /*0170*/  IMAD.HI.U32 R7, R7, R11, RZ ;  /* 0x0000000b07077227 */ /* 0x000fc800078e00ff */
[----:B------:R-:W-:Y:S01]  /*0180*/  IMAD.MOV R2, RZ, RZ, -R7 ;  /* 0x000000ffff027224 */ /* 0x000fe200078e0a07 */
[----:B------:R-:W0:Y:S03]  /*0190*/  LDC R5, c[0x0][0x39c] ;  /* 0x0000e700ff057b82 */ /* 0x000e260000000800 */
[----:B------:R-:W-:Y:S01]  /*01a0*/  IMAD R11, R0, R2, R11 ;  /* 0x00000002000b7224 */ /* 0x000fe200078e020b */
[----:B------:R-:W-:-:S04]  /*01b0*/  LOP3.LUT R2, R3, R4, RZ, 0x3c, !PT ;  /* 0x0000000403027212 */ /* 0x000fc800078e3cff */
[----:B------:R-:W-:Y:S02]  /*01c0*/  ISETP.GT.U32.AND P1, PT, R0, R11, PT ;  /* 0x0000000b0000720c */ /* 0x000fe40003f24070 */
[----:B------:R-:W-:Y:S02]  /*01d0*/  ISETP.GE.AND P2, PT, R2, RZ, PT ;  /* 0x000000ff0200720c */ /* 0x000fe40003f46270 */
[----:B------:R-:W4:Y:S01]  /*01e0*/  LDC R2, c[0x0][0x368] ;  /* 0x0000da00ff027b82 */ /* 0x000f220000000800 */
[----:B---3--:R-:W-:-:S08]  /*01f0*/  IMAD R6, R6, UR4, R9 ;  /* 0x0000000406067c24 */ /* 0x008fd0000f8e0209 */
[----:B------:R-:W-:Y:S02]  /*0200*/  @!P1 IMAD.IADD R11, R11, 0x1, -R0 ;  /* 0x000000010b0b9824 */ /* 0x000fe400078e0a00 */
[----:B------:R-:W-:Y:S01]  /*0210*/  @!P1 VIADD R7, R7, 0x1 ;  /* 0x0000000107079836 */ /* 0x000fe20000000000 */
[----:B------:R-:W-:Y:S02]  /*0220*/  ISETP.NE.AND P1, PT, R4, RZ, PT ;  /* 0x000000ff0400720c */ /* 0x000fe40003f25270 */
[----:B------:R-:W-:-:S13]  /*0230*/  ISETP.GE.U32.AND P0, PT, R11, R0, PT ;  /* 0x000000000b00720c */ /* 0x000fda0003f06070 */
[----:B------:R-:W-:Y:S01]  /*0240*/  @P0 VIADD R7, R7, 0x1 ;  /* 0x0000000107070836 */ /* 0x000fe20000000000 */
[----:B0-----:R-:W-:-:S03]  /*0250*/  ISETP.GE.AND P0, PT, R6, R5, PT ;  /* 0x000000050600720c */ /* 0x001fc60003f06270 */
[----:B------:R-:W-:-:S05]  /*0260*/  @!P2 IMAD.MOV R7, RZ, RZ, -R7 ;  /* 0x000000ffff07a224 */ /* 0x000fca00078e0a07 */
[----:B------:R-:W-:Y:S01]  /*0270*/  SEL R8, R10, R7, !P1 ;  /* 0x000000070a087207 */ /* 0x000fe20004800000 */
[----:B----4-:R-:W-:-:S03]  /*0280*/  IMAD R7, R2, UR5, R13 ;  /* 0x0000000502077c24 */ /* 0x010fc6000f8e020d */
[----:B--2---:R-:W-:-:S04]  /*0290*/  ISETP.GE.OR P0, PT, R8, UR6, P0 ;  /* 0x0000000608007c0c */ /* 0x004fc80008706670 */
[----:B------:R-:W-:-:S04]  /*02a0*/  ISETP.LT.OR P0, PT, R4, RZ, P0 ;  /* 0x000000ff0400720c */ /* 0x000fc80000701670 */
[----:B------:R-:W-:-:S13]  /*02b0*/  ISETP.GE.OR P0, PT, R7, R4, P0 ;  /* 0x000000040700720c */ /* 0x000fda0000706670 */
[----:B------:R-:W-:Y:S05]  /*02c0*/  @P0 EXIT ;  /* 0x000000000000094d */ /* 0x000fea0003800000 */
[----:B------:R-:W-:Y:S01]  /*02d0*/  IABS R2, R5 ;  /* 0x0000000500027213 */ /* 0x000fe20000000000 */
[----:B------:R-:W0:Y:S01]  /*02e0*/  LDC R12, c[0x0][0x398] ;  /* 0x0000e600ff0c7b82 */ /* 0x000e220000000800 */
[----:B------:R-:W-:Y:S01]  /*02f0*/  ISETP.GE.AND P2, PT, R3, RZ, PT ;  /* 0x000000ff0300720c */ /* 0x000fe20003f46270 */
[----:B------:R-:W1:Y:S01]  /*0300*/  LDCU.64 UR6, c[0x0][0x380] ;  /* 0x00007000ff0677ac */ /* 0x000e620008000a00 */
[----:B------:R-:W2:Y:S01]  /*0310*/  I2F.RP R9, R2 ;  /* 0x0000000200097306 */ /* 0x000ea20000209400 */
[-C--:B------:R-:W-:Y:S01]  /*0320*/  ISETP.GT.U32.AND P0, PT, R0, R11.reuse, PT ;  /* 0x0000000b0000720c */ /* 0x080fe20003f04070 */
[----:B------:R-:W-:Y:S01]  /*0330*/  IMAD.IADD R0, R11, 0x1, -R0 ;  /* 0x000000010b007824 */ /* 0x000fe200078e0a00 */
[----:B------:R-:W3:Y:S04]  /*0340*/  LDCU.64 UR4, c[0x0][0x358] ;  /* 0x00006b00ff0477ac */ /* 0x000ee80008000a00 */
[----:B------:R-:W-:Y:S01]  /*0350*/  SEL R11, R0, R11, !P0 ;  /* 0x0000000b000b7207 */ /* 0x000fe20004000000 */
[----:B------:R-:W-:-:S04]  /*0360*/  IMAD R0, R4, R4, RZ ;  /* 0x0000000404007224 */ /* 0x000fc800078e02ff */
[----:B------:R-:W-:Y:S01]  /*0370*/  @!P2 IMAD.MOV R11, RZ, RZ, -R11 ;  /* 0x000000ffff0ba224 */ /* 0x000fe200078e0a0b */
[----:B--2---:R-:W2:Y:S01]  /*0380*/  MUFU.RCP R9, R9 ;  /* 0x0000000900097308 */ /* 0x004ea20000001000 */
[----:B0-----:R-:W-:Y:S01]  /*0390*/  IABS R16, R12 ;  /* 0x0000000c00107213 */ /* 0x001fe20000000000 */
[----:B--2---:R-:W-:-:S06]  /*03a0*/  VIADD R14, R9, 0xffffffe ;  /* 0x0ffffffe090e7836 */ /* 0x004fcc0000000000 */
[----:B------:R0:W2:Y:S02]  /*03b0*/  F2I.FTZ.U32.TRUNC.NTZ R15, R14 ;  /* 0x0000000e000f7305 */ /* 0x0000a4000021f000 */
[----:B0-----:R-:W-:Y:S01]  /*03c0*/  IMAD.MOV.U32 R14, RZ, RZ, RZ ;  /* 0x000000ffff0e7224 */ /* 0x001fe200078e00ff */
[----:B--2---:R-:W-:-:S05]  /*03d0*/  IADD3 R13, PT, PT, RZ, -R15, RZ ;  /* 0x8000000fff0d7210 */ /* 0x004fca0007ffe0ff */
[----:B------:R-:W-:-:S04]  /*03e0*/  IMAD R13, R13, R2, RZ ;  /* 0x000000020d0d7224 */ /* 0x000fc800078e02ff */
[----:B------:R-:W-:Y:S01]  /*03f0*/  IMAD.HI.U32 R15, R15, R13, R14 ;  /* 0x0000000d0f0f7227 */ /* 0x000fe200078e000e */
[----:B------:R-:W-:-:S03]  /*0400*/  SEL R14, R10, R11, !P1 ;  /* 0x0000000b0a0e7207 */ /* 0x000fc60004800000 */
[----:B------:R-:W-:Y:S02]  /*0410*/  IMAD.MOV.U32 R13, RZ, RZ, R16 ;  /* 0x000000ffff0d7224 */ /* 0x000fe400078e0010 */
[----:B------:R-:W-:Y:S02]  /*0420*/  IMAD R10, R14, R4, RZ ;  /* 0x000000040e0a7224 */ /* 0x000fe400078e02ff */
[----:B------:R-:W-:-:S04]  /*0430*/  IMAD.HI.U32 R9, R15, R13, RZ ;  /* 0x0000000d0f097227 */ /* 0x000fc800078e00ff */
[----:B------:R-:W-:-:S04]  /*0440*/  IMAD.MOV R3, RZ, RZ, -R9 ;  /* 0x000000ffff037224 */ /* 0x000fc800078e0a09 */
[----:B------:R-:W-:Y:S02]  /*0450*/  IMAD R3, R2, R3, R13 ;  /* 0x0000000302037224 */ /* 0x000fe400078e020d */
[----:B------:R-:W-:Y:S02]  /*0460*/  IMAD R13, R0, R5, RZ ;  /* 0x00000005000d7224 */ /* 0x000fe400078e02ff */
[----:B------:R-:W-:Y:S01]  /*0470*/  IMAD R0, R6, R0, RZ ;  /* 0x0000000006007224 */ /* 0x000fe200078e02ff */
[----:B------:R-:W-:Y:S01]  /*0480*/  ISETP.GT.U32.AND P0, PT, R2, R3, PT ;  /* 0x000000030200720c */ /* 0x000fe20003f04070 */
[----:B------:R-:W-:-:S05]  /*0490*/  IMAD R13, R8, R13, RZ ;  /* 0x0000000d080d7224 */ /* 0x000fca00078e02ff */
[----:B------:R-:W-:Y:S02]  /*04a0*/  IADD3 R0, P2, P3, R13, R10, R0 ;  /* 0x0000000a0d007210 */ /* 0x000fe40007b5e000 */
[----:B------:R-:W-:Y:S02]  /*04b0*/  SHF.R.S32.HI R13, RZ, 0x1f, R13 ;  /* 0x0000001fff0d7819 */ /* 0x000fe4000001140d */
[----:B------:R-:W-:Y:S02]  /*04c0*/  SHF.R.S32.HI R10, RZ, 0x1f, R10 ;  /* 0x0000001fff0a7819 */ /* 0x000fe4000001140a */
[----:B------:R-:W-:Y:S01]  /*04d0*/  IADD3 R0, P4, PT, R7, R0, RZ ;  /* 0x0000000007007210 */ /* 0x000fe20007f9e0ff */
[----:B------:R-:W-:Y:S02]  /*04e0*/  @!P0 IMAD.IADD R3, R3, 0x1, -R2 ;  /* 0x0000000103038824 */ /* 0x000fe400078e0a02 */
[----:B------:R-:W-:Y:S01]  /*04f0*/  @!P0 VIADD R9, R9, 0x1 ;  /* 0x0000000109098836 */ /* 0x000fe20000000000 */
[----:B------:R-:W-:-:S02]  /*0500*/  ISETP.GT.AND P0, PT, R7, R14, PT ;  /* 0x0000000e0700720c */ /* 0x000fc40003f04270 */
[----:B------:R-:W-:Y:S02]  /*0510*/  ISETP.GE.U32.AND P1, PT, R3, R2, PT ;  /* 0x000000020300720c */ /* 0x000fe40003f26070 */
[----:B------:R-:W-:Y:S02]  /*0520*/  LOP3.LUT R2, R12, R5, RZ, 0x3c, !PT ;  /* 0x000000050c027212 */ /* 0x000fe400078e3cff */
[----:B------:R-:W-:Y:S01]  /*0530*/  IADD3.X R3, PT, PT, R13, R10, RZ, P2, P3 ;  /* 0x0000000a0d037210 */ /* 0x000fe200017e64ff */
[----:B------:R-:W-:Y:S01]  /*0540*/  IMAD.MOV.U32 R10, RZ, RZ, RZ ;  /* 0x000000ffff0a7224 */ /* 0x000fe200078e00ff */
[----:B------:R-:W-:Y:S02]  /*0550*/  ISETP.GE.AND P3, PT, R2, RZ, PT ;  /* 0x000000ff0200720c */ /* 0x000fe40003f66270 */
[----:B------:R-:W-:Y:S02]  /*0560*/  ISETP.NE.AND P2, PT, R5, RZ, PT ;  /* 0x000000ff0500720c */ /* 0x000fe40003f45270 */
[----:B------:R-:W-:-:S02]  /*0570*/  IADD3.X R3, PT, PT, RZ, R3, RZ, P4, !PT ;  /* 0x00000003ff037210 */ /* 0x000fc400027fe4ff */
[----:B-1----:R-:W-:Y:S01]  /*0580*/  LEA R2, P4, R0, UR6, 0x2 ;  /* 0x0000000600027c11 */ /* 0x002fe2000f8810ff */
[----:B------:R-:W-:-:S03]  /*0590*/  @P1 VIADD R9, R9, 0x1 ;  /* 0x0000000109091836 */ /* 0x000fc60000000000 */
[----:B------:R-:W-:Y:S01]  /*05a0*/  LEA.HI.X R3, R0, UR7, R3, 0x2, P4 ;  /* 0x0000000700037c11 */ /* 0x000fe2000a0f1403 */
[----:B------:R-:W-:Y:S02]  /*05b0*/  IMAD.MOV.U32 R0, RZ, RZ, R9 ;  /* 0x000000ffff007224 */ /* 0x000fe400078e0009 */
[----:B------:R-:W-:Y:S02]  /*05c0*/  IMAD R9, R12, 0x3, RZ ;  /* 0x000000030c097824 */ /* 0x000fe400078e02ff */
[----:B------:R-:W-:Y:S01]  /*05d0*/  @!P3 IMAD.MOV R0, RZ, RZ, -R0 ;  /* 0x000000ffff00b224 */ /* 0x000fe200078e0a00 */
[----:B------:R-:W-:Y:S01]  /*05e0*/  @!P2 LOP3.LUT R0, RZ, R5, RZ, 0x33, !PT ;  /* 0x00000005ff00a212 */ /* 0x000fe200078e33ff */
[----:B---3--:R0:W-:Y:S01]  /*05f0*/  @P0 STG.E desc[UR4][R2.64], RZ ;  /* 0x000000ff02000986 */ /* 0x0081e2000c101904 */
[----:B------:R-:W-:Y:S02]  /*0600*/  IMAD R11, R9, R4, RZ ;  /* 0x00000004090b7224 */ /* 0x000fe400078e02ff */
[----:B------:R-:W-:Y:S01]  /*0610*/  ISETP.GE.AND P0, PT, R0, 0x1, PT ;  /* 0x000000010000780c */ /* 0x000fe20003f06270 */
[----:B------:R-:W-:-:S02]  /*0620*/  IMAD R4, R14, R9, RZ ;  /* 0x000000090e047224 */ /* 0x000fc400078e02ff */
[----:B------:R-:W-:Y:S02]  /*0630*/  IMAD R11, R8, R11, RZ ;  /* 0x0000000b080b7224 */ /* 0x000fe400078e02ff */
[----:B------:R-:W-:Y:S02]  /*0640*/  IMAD R13, R6, R0, RZ ;  /* 0x00000000060d7224 */ /* 0x000fe400078e02ff */
[----:B------:R-:W-:Y:S01]  /*0650*/  IMAD R7, R7, R9, RZ ;  /* 0x0000000907077224 */ /* 0x000fe200078e02ff */
[----:B------:R-:W-:Y:S02]  /*0660*/  SHF.R.S32.HI R5, RZ, 0x1f, R11 ;  /* 0x0000001fff057819 */ /* 0x000fe4000001140b */
[--C-:B------:R-:W-:Y:S02]  /*0670*/  IADD3 R8, P1, P2, R13, R11, R4.reuse ;  /* 0x0000000b0d087210 */ /* 0x100fe40007a3e004 */
[----:B------:R-:W-:Y:S02]  /*0680*/  SHF.R.S32.HI R4, RZ, 0x1f, R4 ;  /* 0x0000001fff047819 */ /* 0x000fe40000011404 */
[----:B------:R-:W-:-:S04]  /*0690*/  SHF.R.S32.HI R15, RZ, 0x1f, R13 ;  /* 0x0000001fff0f7819 */ /* 0x000fc8000001140d */
[----:B------:R-:W-:Y:S01]  /*06a0*/  IADD3.X R9, PT, PT, R15, R5, R4, P1, P2 ;  /* 0x000000050f097210 */ /* 0x000fe20000fe4404 */
[----:B0-----:R-:W-:Y:S06]  /*06b0*/  @!P0 BRA `(.L_x_109) ;  /* 0x0000000400d48947 */ /* 0x001fec0003800000 */
[C---:B------:R-:W-:Y:S02]  /*06c0*/  ISETP.GE.U32.AND P1, PT, R0.reuse, 0x8, PT ;  /* 0x000000080000780c */ /* 0x040fe40003f26070 */
[--C-:B------:R-:W-:Y:S02]  /*06d0*/  IADD3 R14, P0, P2, R11, R7, R12.reuse ;  /* 0x000000070b0e7210 */ /* 0x100fe40007a1e00c */
[----:B------:R-:W-:Y:S02]  /*06e0*/  CS2R R10, SRZ ;  /* 0x00000000000a7805 */ /* 0x000fe4000001ff00 */
[----:B------:R-:W-:Y:S02]  /*06f0*/  SHF.R.S32.HI R12, RZ, 0x1f, R12 ;  /* 0x0000001fff0c7819 */ /* 0x000fe4000001140c */
[----:B------:R-:W-:Y:S02]  /*0700*/  SHF.R.S32.HI R7, RZ, 0x1f, R7 ;  /* 0x0000001fff077819 */ /* 0x000fe40000011407 */
[----:B------:R-:W-:-:S02]  /*0710*/  LOP3.LUT R24, R0, 0x7, RZ, 0xc0, !PT ;  /* 0x0000000700187812 */ /* 0x000fc400078ec0ff */
[----:B------:R-:W-:Y:S02]  /*0720*/  IADD3.X R12, PT, PT, R5, R7, R12, P0, P2 ;  /* 0x00000007050c7210 */ /* 0x000fe400007e440c */
[----:B------:R-:W-:Y:S02]  /*0730*/  IADD3 R14, P2, PT, R13, R14, RZ ;  /* 0x0000000e0d0e7210 */ /* 0x000fe40007f5e0ff */
[----:B------:R-:W-:-:S03]  /*0740*/  ISETP.NE.AND P0, PT, R24, RZ, PT ;  /* 0x000000ff1800720c */ /* 0x000fc60003f05270 */
[----:B------:R-:W-:Y:S01]  /*0750*/  IMAD.X R12, R15, 0x1, R12, P2 ;  /* 0x000000010f0c7824 */ /* 0x000fe200010e060c */
[----:B------:R-:W-:Y:S09]  /*0760*/  @!P1 BRA `(.L_x_110) ;  /* 0x0000000000bc9947 */ /* 0x000ff20003800000 */
[----:B------:R-:W0:Y:S01]  /*0770*/  LDCU.64 UR6, c[0x0][0x388] ;  /* 0x00007100ff0677ac */ /* 0x000e220008000a00 */
[----:B------:R-:W-:Y:S01]  /*0780*/  LOP3.LUT R11, R0, 0x7ffffff8, RZ, 0xc0, !PT ;  /* 0x7ffffff8000b7812 */ /* 0x000fe200078ec0ff */
[----:B------:R-:W-:-:S04]  /*0790*/  IMAD.MOV.U32 R10, RZ, RZ, RZ ;  /* 0x000000ffff0a7224 */ /* 0x000fc800078e00ff */
[----:B------:R-:W-:Y:S01]  /*07a0*/  IMAD.MOV R13, RZ, RZ, -R11 ;  /* 0x000000ffff0d7224 */ /* 0x000fe200078e0a0b */
[----:B0-----:R-:W-:Y:S02]  /*07b0*/  LEA R15, P3, R14, UR6, 0x2 ;  /* 0x000000060e0f7c11 */ /* 0x001fe4000f8610ff */
[----:B------:R-:W-:Y:S02]  /*07c0*/  LEA R17, P1, R8, UR6, 0x2 ;  /* 0x0000000608117c11 */ /* 0x000fe4000f8210ff */
[----:B------:R-:W-:Y:S02]  /*07d0*/  IADD3 R15, P4, PT, R15, 0x10, RZ ;  /* 0x000000100f0f7810 */ /* 0x000fe40007f9e0ff */
[----:B------:R-:W-:Y:S02]  /*07e0*/  LEA.HI.X R16, R14, UR7, R12, 0x2, P3 ;  /* 0x000000070e107c11 */ /* 0x000fe400098f140c */
[----:B------:R-:W-:Y:S02]  /*07f0*/  IADD3 R17, P2, PT, R17, 0x10, RZ ;  /* 0x0000001011117810 */ /* 0x000fe40007f5e0ff */
[----:B------:R-:W-:Y:S01]  /*0800*/  LEA.HI.X R18, R8, UR7, R9, 0x2, P1 ;  /* 0x0000000708127c11 */ /* 0x000fe200088f1409 */
[----:B------:R-:W-:-:S03]  /*0810*/  IMAD.X R16, RZ, RZ, R16, P4 ;  /* 0x000000ffff107224 */ /* 0x000fc600020e0610 */
[----:B------:R-:W-:-:S07]  /*0820*/  IADD3.X R18, PT, PT, RZ, R18, RZ, P2, !PT ;  /* 0x00000012ff127210 */ /* 0x000fce00017fe4ff */
.L_x_111:
[----:B------:R-:W-:Y:S02]  /*0830*/  IMAD.MOV.U32 R4, RZ, RZ, R17 ;  /* 0x000000ffff047224 */ /* 0x000fe400078e0011 */
[----:B------:R-:W-:Y:S02]  /*0840*/  IMAD.MOV.U32 R5, RZ, RZ, R18 ;  /* 0x000000ffff057224 */ /* 0x000fe400078e0012 */
[----:B------:R-:W-:Y:S02]  /*0850*/  IMAD.MOV.U32 R6, RZ, RZ, R15 ;  /* 0x000000ffff067224 */ /* 0x000fe400078e000f */
[----:B------:R-:W-:Y:S01]  /*0860*/  IMAD.MOV.U32 R7, RZ, RZ, R16 ;  /* 0x000000ffff077224 */ /* 0x000fe200078e0010 */
[----:B------:R-:W2:Y:S04]  /*0870*/  LDG.E R21, desc[UR4][R4.64+-0x10] ;  /* 0xfffff00404157981 */ /* 0x000ea8000c1e1900 */
[----:B------:R-:W2:Y:S04]  /*0880*/  LDG.E R22, desc[UR4][R6.64+-0x10] ;  /* 0xfffff00406167981 */ /* 0x000ea8000c1e1900 */
[----:B------:R-:W3:Y:S04]  /*0890*/  LDG.E R23, desc[UR4][R4.64+-0xc] ;  /* 0xfffff40404177981 */ /* 0x000ee8000c1e1900 */
[----:B------:R-:W3:Y:S04]  /*08a0*/  LDG.E R25, desc[UR4][R6.64+-0xc] ;  /* 0xfffff40406197981 */ /* 0x000ee8000c1e1900 */
[----:B------:R-:W4:Y:S04]  /*08b0*/  LDG.E R19, desc[UR4][R4.64+-0x8] ;  /* 0xfffff80404137981 */ /* 0x000f28000c1e1900 */
[----:B------:R-:W4:Y:S04]  /*08c0*/  LDG.E R20, desc[UR4][R6.64+-0x8] ;  /* 0xfffff80406147981 */ /* 0x000f28000c1e1900 */
[----:B------:R-:W5:Y:S04]  /*08d0*/  LDG.E R16, desc[UR4][R4.64+-0x4] ;  /* 0xfffffc0404107981 */ /* 0x000f68000c1e1900 */
[----:B------:R-:W5:Y:S04]  /*08e0*/  LDG.E R15, desc[UR4][R6.64+-0x4] ;  /* 0xfffffc04060f7981 */ /* 0x000f68000c1e1900 */
[----:B------:R-:W5:Y:S04]  /*08f0*/  LDG.E R17, desc[UR4][R4.64] ;  /* 0x0000000404117981 */ /* 0x000f68000c1e1900 */
[----:B------:R-:W5:Y:S01]  /*0900*/  LDG.E R18, desc[UR4][R6.64] ;  /* 0x0000000406127981 */ /* 0x000f62000c1e1900 */
[----:B--2---:R-:W-:-:S03]  /*0910*/  FFMA R22, R21, R22, R10 ;  /* 0x0000001615167223 */ /* 0x004fc6000000000a */
[----:B------:R-:W2:Y:S04]  /*0920*/  LDG.E R10, desc[UR4][R4.64+0x4] ;  /* 0x00000404040a7981 */ /* 0x000ea8000c1e1900 */
[----:B------:R-:W2:Y:S01]  /*0930*/  LDG.E R21, desc[UR4][R6.64+0x4] ;  /* 0x0000040406157981 */ /* 0x000ea2000c1e1900 */
[----:B---3--:R-:W-:-:S03]  /*0940*/  FFMA R26, R23, R25, R22 ;  /* 0x00000019171a7223 */ /* 0x008fc60000000016 */
[----:B------:R-:W3:Y:S04]  /*0950*/  LDG.E R23, desc[UR4][R4.64+0x8] ;  /* 0x0000080404177981 */ /* 0x000ee8000c1e1900 */
[----:B------:R-:W3:Y:S01]  /*0960*/  LDG.E R22, desc[UR4][R6.64+0x8] ;  /* 0x0000080406167981 */ /* 0x000ee2000c1e1900 */
[----:B----4-:R-:W-:-:S03]  /*0970*/  FFMA R25, R19, R20, R26 ;  /* 0x0000001413197223 */ /* 0x010fc6000000001a */
[----:B------:R-:W4:Y:S04]  /*0980*/  LDG.E R19, desc[UR4][R4.64+0xc] ;  /* 0x00000c0404137981 */ /* 0x000f28000c1e1900 */
[----:B------:R-:W4:Y:S01]  /*0990*/  LDG.E R20, desc[UR4][R6.64+0xc] ;  /* 0x00000c0406147981 */ /* 0x000f22000c1e1900 */
[----:B------:R-:W-:Y:S02]  /*09a0*/  VIADD R13, R13, 0x8 ;  /* 0x000000080d0d7836 */ /* 0x000fe40000000000 */
[----:B-----5:R-:W-:Y:S01]  /*09b0*/  FFMA R16, R16, R15, R25 ;  /* 0x0000000f10107223 */ /* 0x020fe20000000019 */
[----:B------:R-:W-:Y:S02]  /*09c0*/  IADD3 R15, P3, PT, R6, 0x20, RZ ;  /* 0x00000020060f7810 */ /* 0x000fe40007f7e0ff */
[----:B------:R-:W-:Y:S01]  /*09d0*/  ISETP.NE.AND P1, PT, R13, RZ, PT ;  /* 0x000000ff0d00720c */ /* 0x000fe20003f25270 */
[----:B------:R-:W-:Y:S01]  /*09e0*/  FFMA R17, R17, R18, R16 ;  /* 0x0000001211117223 */ /* 0x000fe20000000010 */
[----:B------:R-:W-:-:S03]  /*09f0*/  IADD3.X R16, PT, PT, RZ, R7, RZ, P3, !PT ;  /* 0x00000007ff107210 */ /* 0x000fc60001ffe4ff */
[----:B--2---:R-:W-:Y:S01]  /*0a00*/  FFMA R10, R10, R21, R17 ;  /* 0x000000150a0a7223 */ /* 0x004fe20000000011 */
[----:B------:R-:W-:-:S05]  /*0a10*/  IADD3 R17, P2, PT, R4, 0x20, RZ ;  /* 0x0000002004117810 */ /* 0x000fca0007f5e0ff */
[----:B------:R-:W-:Y:S02]  /*0a20*/  IMAD.X R18, RZ, RZ, R5, P2 ;  /* 0x000000ffff127224 */ /* 0x000fe400010e0605 */
[----:B---3--:R-:W-:-:S04]  /*0a30*/  FFMA R10, R23, R22, R10 ;  /* 0x00000016170a7223 */ /* 0x008fc8000000000a */
[----:B----4-:R-:W-:Y:S01]  /*0a40*/  FFMA R10, R19, R20, R10 ;  /* 0x00000014130a7223 */ /* 0x010fe2000000000a */
[----:B------:R-:W-:Y:S06]  /*0a50*/  @P1 BRA `(.L_x_111) ;  /* 0xfffffffc00741947 */ /* 0x000fec000383ffff */
.L_x_110:
[----:B------:R-:W-:Y:S05]  /*0a60*/  @!P0 BRA `(.L_x_109) ;  /* 0x0000000000e88947 */ /* 0x000fea0003800000 */
[----:B------:R-:W-:Y:S02]  /*0a70*/  ISETP.GE.U32.AND P0, PT, R24, 0x4, PT ;  /* 0x000000041800780c */ /* 0x000fe40003f06070 */
[----:B------:R-:W-:-:S04]  /*0a80*/  LOP3.LUT R22, R0, 0x3, RZ, 0xc0, !PT ;  /* 0x0000000300167812 */ /* 0x000fc800078ec0ff */
[----:B------:R-:W-:-:S07]  /*0a90*/  ISETP.NE.AND P1, PT, R22, RZ, PT ;  /* 0x000000ff1600720c */ /* 0x000fce0003f25270 */
[----:B------:R-:W-:Y:S06]  /*0aa0*/  @!P0 BRA `(.L_x_112) ;  /* 0x0000000000588947 */ /* 0x000fec0003800000 */
[----:B------:R-:W0:Y:S01]  /*0ab0*/  LDCU.64 UR6, c[0x0][0x388] ;  /* 0x00007100ff0677ac */ /* 0x000e220008000a00 */
[C---:B------:R-:W-:Y:S02]  /*0ac0*/  IADD3 R7, P0, PT, R11.reuse, R8, RZ ;  /* 0x000000080b077210 */ /* 0x040fe40007f1e0ff */
[----:B------:R-:W-:-:S03]  /*0ad0*/  IADD3 R5, P2, PT, R11, R14, RZ ;  /* 0x0000000e0b057210 */ /* 0x000fc60007f5e0ff */
[----:B------:R-:W-:Y:S02]  /*0ae0*/  IMAD.X R18, RZ, RZ, R9, P0 ;  /* 0x000000ffff127224 */ /* 0x000fe400000e0609 */
[----:B------:R-:W-:Y:S01]  /*0af0*/  IMAD.X R16, RZ, RZ, R12, P2 ;  /* 0x000000ffff107224 */ /* 0x000fe200010e060c */
[----:B0-----:R-:W-:Y:S02]  /*0b00*/  LEA R6, P0, R7, UR6, 0x2 ;  /* 0x0000000607067c11 */ /* 0x001fe4000f8010ff */
[----:B------:R-:W-:Y:S02]  /*0b10*/  LEA R4, P2, R5, UR6, 0x2 ;  /* 0x0000000605047c11 */ /* 0x000fe4000f8410ff */
[----:B------:R-:W-:Y:S02]  /*0b20*/  LEA.HI.X R7, R7, UR7, R18, 0x2, P0 ;  /* 0x0000000707077c11 */ /* 0x000fe400080f1412 */
[----:B------:R-:W-:-:S03]  /*0b30*/  LEA.HI.X R5, R5, UR7, R16, 0x2, P2 ;  /* 0x0000000705057c11 */ /* 0x000fc600090f1410 */
[----:B------:R-:W2:Y:S04]  /*0b40*/  LDG.E R13, desc[UR4][R6.64] ;  /* 0x00000004060d7981 */ /* 0x000ea8000c1e1900 */
[----:B------:R-:W2:Y:S04]  /*0b50*/  LDG.E R15, desc[UR4][R4.64] ;  /* 0x00000004040f7981 */ /* 0x000ea8000c1e1900 */
[----:B------:R-:W3:Y:S04]  /*0b60*/  LDG.E R16, desc[UR4][R6.64+0x4] ;  /* 0x0000040406107981 */ /* 0x000ee8000c1e1900 */
[----:B------:R-:W3:Y:S04]  /*0b70*/  LDG.E R17, desc[UR4][R4.64+0x4] ;  /* 0x0000040404117981 */ /* 0x000ee8000c1e1900 */
[----:B------:R-:W4:Y:S04]  /*0b80*/  LDG.E R18, desc[UR4][R6.64+0x8] ;  /* 0x0000080406127981 */ /* 0x000f28000c1e1900 */
[----:B------:R-:W4:Y:S04]  /*0b90*/  LDG.E R19, desc[UR4][R4.64+0x8] ;  /* 0x0000080404137981 */ /* 0x000f28000c1e1900 */
[----:B------:R-:W5:Y:S04]  /*0ba0*/  LDG.E R20, desc[UR4][R6.64+0xc] ;  /* 0x00000c0406147981 */ /* 0x000f68000c1e1900 */
[----:B------:R-:W5:Y:S01]  /*0bb0*/  LDG.E R21, desc[UR4][R4.64+0xc] ;  /* 0x00000c0404157981 */ /* 0x000f62000c1e1900 */
[----:B------:R-:W-:-:S02]  /*0bc0*/  VIADD R11, R11, 0x4 ;  /* 0x000000040b0b7836 */ /* 0x000fc40000000000 */
[----:B--2---:R-:W-:-:S04]  /*0bd0*/  FFMA R13, R13, R15, R10 ;  /* 0x0000000f0d0d7223 */ /* 0x004fc8000000000a */
[----:B---3--:R-:W-:-:S04]  /*0be0*/  FFMA R13, R16, R17, R13 ;  /* 0x00000011100d7223 */ /* 0x008fc8000000000d */
[----:B----4-:R-:W-:-:S04]  /*0bf0*/  FFMA R13, R18, R19, R13 ;  /* 0x00000013120d7223 */ /* 0x010fc8000000000d */
[----:B-----5:R-:W-:-:S07]  /*0c00*/  FFMA R10, R20, R21, R13 ;  /* 0x00000015140a7223 */ /* 0x020fce000000000d */
.L_x_112:
[----:B------:R-:W-:Y:S05]  /*0c10*/  @!P1 BRA `(.L_x_109) ;  /* 0x00000000007c9947 */ /* 0x000fea0003800000 */
[----:B------:R-:W-:Y:S02]  /*0c20*/  ISETP.NE.AND P1, PT, R22, 0x1, PT ;  /* 0x000000011600780c */ /* 0x000fe40003f25270 */
[----:B------:R-:W-:-:S04]  /*0c30*/  LOP3.LUT R4, R0, 0x1, RZ, 0xc0, !PT ;  /* 0x0000000100047812 */ /* 0x000fc800078ec0ff */
[----:B------:R-:W-:-:S07]  /*0c40*/  ISETP.NE.U32.AND P0, PT, R4, 0x1, PT ;  /* 0x000000010400780c */ /* 0x000fce0003f05070 */
[----:B------:R-:W0:Y:S01]  /*0c50*/  @P1 LDC.64 R6, c[0x0][0x388] ;  /* 0x0000e200ff061b82 */ /* 0x000e220000000a00 */
[C---:B------:R-:W-:Y:S02]  /*0c60*/  @P1 IADD3 R15, P3, PT, R11.reuse, R8, RZ ;  /* 0x000000080b0f1210 */ /* 0x040fe40007f7e0ff */
[C---:B------:R-:W-:Y:S01]  /*0c70*/  @P1 IADD3 R17, P4, PT, R11.reuse, R14, RZ ;  /* 0x0000000e0b111210 */ /* 0x040fe20007f9e0ff */
[----:B------:R-:W-:Y:S02]  /*0c80*/  @P1 VIADD R11, R11, 0x2 ;  /* 0x000000020b0b1836 */ /* 0x000fe40000000000 */
[----:B------:R-:W-:Y:S02]  /*0c90*/  @P1 IMAD.X R18, RZ, RZ, R9, P3 ;  /* 0x000000ffff121224 */ /* 0x000fe400018e0609 */
[----:B------:R-:W1:Y:S01]  /*0ca0*/  @!P0 LDC.64 R4, c[0x0][0x388] ;  /* 0x0000e200ff048b82 */ /* 0x000e620000000a00 */
[C---:B------:R-:W-:Y:S01]  /*0cb0*/  @!P0 IADD3 R13, P5, PT, R11.reuse, R8, RZ ;  /* 0x000000080b0d8210 */ /* 0x040fe20007fbe0ff */
[----:B------:R-:W-:Y:S01]  /*0cc0*/  @P1 IMAD.X R20, RZ, RZ, R12, P4 ;  /* 0x000000ffff141224 */ /* 0x000fe200020e060c */
[----:B------:R-:W-:-:S03]  /*0cd0*/  @!P0 IADD3 R11, P2, PT, R11, R14, RZ ;  /* 0x0000000e0b0b8210 */ /* 0x000fc60007f5e0ff */
[----:B------:R-:W-:Y:S01]  /*0ce0*/  @!P0 IMAD.X R16, RZ, RZ, R9, P5 ;  /* 0x000000ffff108224 */ /* 0x000fe200028e0609 */
[----:B------:R-:W-:Y:S02]  /*0cf0*/  @!P0 IADD3.X R12, PT, PT, RZ, R12, RZ, P2, !PT ;  /* 0x0000000cff0c8210 */ /* 0x000fe400017fe4ff */
[-C--:B0-----:R-:W-:Y:S02]  /*0d00*/  @P1 LEA R8, P4, R15, R6.reuse, 0x2 ;  /* 0x000000060f081211 */ /* 0x081fe400078810ff */
[----:B------:R-:W-:Y:S02]  /*0d10*/  @P1 LEA R6, P3, R17, R6, 0x2 ;  /* 0x0000000611061211 */ /* 0x000fe400078610ff */
[-C--:B------:R-:W-:Y:S02]  /*0d20*/  @P1 LEA.HI.X R9, R15, R7.reuse, R18, 0x2, P4 ;  /* 0x000000070f091211 */ /* 0x080fe400020f1412 */
[----:B------:R-:W-:Y:S02]  /*0d30*/  @P1 LEA.HI.X R7, R17, R7, R20, 0x2, P3 ;  /* 0x0000000711071211 */ /* 0x000fe400018f1414 */
[----:B-1----:R-:W-:-:S02]  /*0d40*/  @!P0 LEA R14, P5, R13, R4, 0x2 ;  /* 0x000000040d0e8211 */ /* 0x002fc400078a10ff */
[----:B------:R-:W-:Y:S02]  /*0d50*/  @!P0 LEA R4, P2, R11, R4, 0x2 ;  /* 0x000000040b048211 */ /* 0x000fe400078410ff */
[-C--:B------:R-:W-:Y:S02]  /*0d60*/  @!P0 LEA.HI.X R15, R13, R5.reuse, R16, 0x2, P5 ;  /* 0x000000050d0f8211 */ /* 0x080fe400028f1410 */
[----:B------:R-:W2:Y:S01]  /*0d70*/  @P1 LDG.E R13, desc[UR4][R8.64] ;  /* 0x00000004080d1981 */ /* 0x000ea2000c1e1900 */
[----:B------:R-:W-:-:S03]  /*0d80*/  @!P0 LEA.HI.X R5, R11, R5, R12, 0x2, P2 ;  /* 0x000000050b058211 */ /* 0x000fc600010f140c */
[----:B------:R-:W2:Y:S04]  /*0d90*/  @P1 LDG.E R16, desc[UR4][R6.64] ;  /* 0x0000000406101981 */ /* 0x000ea8000c1e1900 */
[----:B------:R-:W3:Y:S04]  /*0da0*/  @P1 LDG.E R12, desc[UR4][R8.64+0x4] ;  /* 0x00000404080c1981 */ /* 0x000ee8000c1e1900 */
[----:B------:R-:W3:Y:S04]  /*0db0*/  @P1 LDG.E R11, desc[UR4][R6.64+0x4] ;  /* 0x00000404060b1981 */ /* 0x000ee8000c1e1900 */
[----:B------:R-:W4:Y:S04]  /*0dc0*/  @!P0 LDG.E R15, desc[UR4][R14.64] ;  /* 0x000000040e0f8981 */ /* 0x000f28000c1e1900 */
[----:B------:R-:W4:Y:S01]  /*0dd0*/  @!P0 LDG.E R4, desc[UR4][R4.64] ;  /* 0x0000000404048981 */ /* 0x000f22000c1e1900 */
[----:B--2---:R-:W-:-:S04]  /*0de0*/  @P1 FFMA R13, R13, R16, R10 ;  /* 0x000000100d0d1223 */ /* 0x004fc8000000000a */
[----:B---3--:R-:W-:-:S04]  /*0df0*/  @P1 FFMA R10, R12, R11, R13 ;  /* 0x0000000b0c0a1223 */ /* 0x008fc8000000000d */
[----:B----4-:R-:W-:-:S07]  /*0e00*/  @!P0 FFMA R10, R15, R4, R10 ;  /* 0x000000040f0a8223 */ /* 0x010fce000000000a */
.L_x_109:
[----:B------:R-:W-:-:S04]  /*0e10*/  I2FP.F32.S32 R5, R0 ;  /* 0x0000000000057245 */ /* 0x000fc80000201400 */
[----:B------:R0:W1:Y:S01]  /*0e20*/  MUFU.RSQ R4, R5 ;  /* 0x0000000500047308 */ /* 0x0000620000001400 */
[----:B------:R-:W-:-:S05]  /*0e30*/  VIADD R0, R5, 0xf3000000 ;  /* 0xf300000005007836 */ /* 0x000fca0000000000 */
[----:B------:R-:W-:-:S13]  /*0e40*/  ISETP.GT.U32.AND P0, PT, R0, 0x727fffff, PT ;  /* 0x727fffff0000780c */ /* 0x000fda0003f04070 */
[----:B01----:R-:W-:Y:S05]  /*0e50*/  @!P0 BRA `(.L_x_113) ;  /* 0x00000000000c8947 */ /* 0x003fea0003800000 */
[----:B------:R-:W-:-:S07]  /*0e60*/  MOV R6, 0xe80 ;  /* 0x00000e8000067802 */ /* 0x000fce0000000f00 */
[----:B------:R-:W-:Y:S05]  /*0e70*/  CALL.REL.NOINC `($__internal_4_$__cuda_sm20_sqrt_rn_f32_slowpath) ;  /* 0x0000000400207944 */ /* 0x000fea0003c00000 */
[----:B------:R-:W-:Y:S05]  /*0e80*/  BRA `(.L_x_114) ;  /* 0x0000000000107947 */ /* 0x000fea0003800000 */
.L_x_113:
[----:B------:R-:W-:Y:S01]  /*0e90*/  FMUL.FTZ R0, R5, R4 ;  /* 0x0000000405007220 */ /* 0x000fe20000410000 */
[----:B------:R-:W-:-:S03]  /*0ea0*/  FMUL.FTZ R4, R4, 0.5 ;  /* 0x3f00000004047820 */ /* 0x000fc60000410000 */
[----:B------:R-:W-:-:S04]  /*0eb0*/  FFMA R5, -R0, R0, R5 ;  /* 0x0000000000057223 */ /* 0x000fc80000000105 */
[----:B------:R-:W-:-:S07]  /*0ec0*/  FFMA R0, R5, R4, R0 ;  /* 0x0000000405007223 */ /* 0x000fce0000000000 */
.L_x_114:
[----:B------:R-:W-:-:S05]  /*0ed0*/  VIADD R4, R0, 0x1800000 ;  /* 0x0180000000047836 */ /* 0x000fca0000000000 */
[----:B------:R-:W-:-:S04]  /*0ee0*/  LOP3.LUT R4, R4, 0x7f800000, RZ, 0xc0, !PT ;  /* 0x7f80000004047812 */ /* 0x000fc800078ec0ff */
[----:B------:R-:W-:-:S13]  /*0ef0*/  ISETP.GT.U32.AND P0, PT, R4, 0x1ffffff, PT ;  /* 0x01ffffff0400780c */ /* 0x000fda0003f04070 */
[----:B------:R-:W-:Y:S05]  /*0f00*/  @P0 BRA `(.L_x_115) ;  /* 0x0000000000100947 */ /* 0x000fea0003800000 */
[----:B------:R-:W-:-:S07]  /*0f10*/  MOV R4, 0xf30 ;  /* 0x00000f3000047802 */ /* 0x000fce0000000f00 */
[----:B------:R-:W-:Y:S05]  /*0f20*/  CALL.REL.NOINC `($__internal_3_$__cuda_sm20_rcp_rn_f32_slowpath) ;  /* 0x0000000000247944 */ /* 0x000fea0003c00000 */
[----:B------:R-:W-:Y:S01]  /*0f30*/  IMAD.MOV.U32 R5, RZ, RZ, R0 ;  /* 0x000000ffff057224 */ /* 0x000fe200078e0000 */
[----:B------:R-:W-:Y:S06]  /*0f40*/  BRA `(.L_x_116) ;  /* 0x0000000000107947 */ /* 0x000fec0003800000 */
.L_x_115:
[----:B------:R-:W0:Y:S02]  /*0f50*/  MUFU.RCP R5, R0 ;  /* 0x0000000000057308 */ /* 0x000e240000001000 */
[----:B0-----:R-:W-:-:S04]  /*0f60*/  FFMA R4, R5, R0, -1 ;  /* 0xbf80000005047423 */ /* 0x001fc80000000000 */
[----:B------:R-:W-:-:S04]  /*0f70*/  FADD.FTZ R4, -R4, -RZ ;  /* 0x800000ff04047221 */ /* 0x000fc80000010100 */
[----:B------:R-:W-:-:S07]  /*0f80*/  FFMA R5, R5, R4, R5 ;  /* 0x0000000405057223 */ /* 0x000fce0000000005 */
.L_x_116:
[----:B------:R-:W-:-:S05]  /*0f90*/  FMUL R5, R5, R10 ;  /* 0x0000000a05057220 */ /* 0x000fca0000400000 */
[----:B------:R-:W-:Y:S01]  /*0fa0*/  STG.E desc[UR4][R2.64], R5 ;  /* 0x0000000502007986 */ /* 0x000fe2000c101904 */
[----:B------:R-:W-:Y:S05]  /*0fb0*/  EXIT ;  /* 0x000000000000794d */ /* 0x000fea0003800000 */
        .weak           $__internal_3_$__cuda_sm20_rcp_rn_f32_slowpath
        .type           $__internal_3_$__cuda_sm20_rcp_rn_f32_slowpath,@function
        .size           $__internal_3_$__cuda_sm20_rcp_rn_f32_slowpath,($__internal_4_$__cuda_sm20_sqrt_rn_f32_slowpath - $__internal_3_$__cuda_sm20_rcp_rn_f32_slowpath)
$__internal_3_$__cuda_sm20_rcp_rn_f32_slowpath:
[----:B------:R-:W-:-:S05]  /*0fc0*/  IMAD.SHL.U32 R5, R0, 0x2, RZ ;  /* 0x0000000200057824 */ /* 0x000fca00078e00ff */
[----:B------:R-:W-:-:S04]  /*0fd0*/  SHF.R.U32.HI R11, RZ, 0x18, R5 ;  /* 0x00000018ff0b7819 */ /* 0x000fc80000011605 */
[----:B------:R-:W-:-:S13]  /*0fe0*/  ISETP.NE.U32.AND P0, PT, R11, RZ, PT ;  /* 0x000000ff0b00720c */ /* 0x000fda0003f05070 */
[----:B------:R-:W-:Y:S05]  /*0ff0*/  @P0 BRA `(.L_x_117) ;  /* 0x00000000002c0947 */ /* 0x000fea0003800000 */
[----:B------:R-:W-:-:S05]  /*1000*/  IMAD.SHL.U32 R5, R0, 0x2, RZ ;  /* 0x0000000200057824 */ /* 0x000fca00078e00ff */
[----:B------:R-:W-:-:S13]  /*1010*/  ISETP.NE.AND P0, PT, R5, RZ, PT ;  /* 0x000000ff0500720c */ /* 0x000fda0003f05270 */
[----:B------:R2:W3:Y:S01]  /*1020*/  @!P0 MUFU.RCP R5, R0 ;  /* 0x0000000000058308 */ /* 0x0004e20000001000 */
[----:B------:R-:W-:Y:S05]  /*1030*/  @!P0 BRA `(.L_x_118) ;  /* 0x0000000000a48947 */ /* 0x000fea0003800000 */
[----:B------:R-:W-:-:S04]  /*1040*/  FFMA R6, R0, 1.84467440737095516160e+19, RZ ;  /* 0x5f80000000067823 */ /* 0x000fc800000000ff */
[----:B---3--:R-:W2:Y:S02]  /*1050*/  MUFU.RCP R5, R6 ;  /* 0x0000000600057308 */ /* 0x008ea40000001000 */
[----:B--2---:R-:W-:-:S04]  /*1060*/  FFMA R0, R6, R5, -1 ;  /* 0xbf80000006007423 */ /* 0x004fc80000000005 */
[----:B------:R-:W-:-:S04]  /*1070*/  FADD.FTZ R0, -R0, -RZ ;  /* 0x800000ff00007221 */ /* 0x000fc80000010100 */
[----:B------:R-:W-:-:S04]  /*1080*/  FFMA R0, R5, R0, R5 ;  /* 0x0000000005007223 */ /* 0x000fc80000000005 */
[----:B------:R-:W-:Y:S01]  /*1090*/  FFMA R5, R0, 1.84467440737095516160e+19, RZ ;  /* 0x5f80000000057823 */ /* 0x000fe200000000ff */
[----:B------:R-:W-:Y:S06]  /*10a0*/  BRA `(.L_x_118) ;  /* 0x0000000000887947 */ /* 0x000fec0003800000 */
.L_x_117:
        /* <DEDUP_REMOVED lines=33> */
.L_x_119:
[----:B------:R0:W1:Y:S02]  /*12c0*/  MUFU.RCP R5, R0 ;  /* 0x0000000000057308 */ /* 0x0000640000001000 */
.L_x_118:
[----:B0123--:R-:W-:Y:S02]  /*12d0*/  IMAD.MOV.U32 R0, RZ, RZ, R5 ;  /* 0x000000ffff007224 */ /* 0x00ffe400078e0005 */
[----:B------:R-:W-:-:S04]  /*12e0*/  IMAD.MOV.U32 R5, RZ, RZ, 0x0 ;  /* 0x00000000ff057424 */ /* 0x000fc800078e00ff */
[----:B------:R-:W-:Y:S05]  /*12f0*/  RET.REL.NODEC R4 `(_Z13preatt_kernelPfS_iiii) ;  /* 0xffffffec04407950 */ /* 0x000fea0003c3ffff */
        .weak           $__internal_4_$__cuda_sm20_sqrt_rn_f32_slowpath
        .type           $__internal_4_$__cuda_sm20_sqrt_rn_f32_slowpath,@function
        .size           $__internal_4_$__cuda_sm20_sqrt_rn_f32_slowpath,(.L_x_126 - $__internal_4_$__cuda_sm20_sqrt_rn_f32_slowpath)
$__internal_4_$__cuda_sm20_sqrt_rn_f32_slowpath:
[----:B------:R-:W-:-:S13]  /*1300*/  LOP3.LUT P0, RZ, R5, 0x7fffffff, RZ, 0xc0, !PT ;  /* 0x7fffffff05ff7812 */ /* 0x000fda000780c0ff */
[----:B------:R-:W-:Y:S01]  /*1310*/  @!P0 IMAD.MOV.U32 R4, RZ, RZ, R5 ;  /* 0x000000ffff048224 */ /* 0x000fe200078e0005 */
[----:B------:R-:W-:Y:S06]  /*1320*/  @!P0 BRA `(.L_x_120) ;  /* 0x0000000000488947 */ /* 0x000fec0003800000 */
[----:B------:R-:W-:Y:S02]  /*1330*/  FSETP.GEU.FTZ.AND P0, PT, R5, RZ, PT ;  /* 0x000000ff0500720b */ /* 0x000fe40003f1e000 */
[----:B------:R-:W-:-:S11]  /*1340*/  MOV R0, R5 ;  /* 0x0000000500007202 */ /* 0x000fd60000000f00 */
[----:B------:R-:W-:Y:S01]  /*1350*/  @!P0 IMAD.MOV.U32 R4, RZ, RZ, 0x7fffffff ;  /* 0x7fffffffff048424 */ /* 0x000fe200078e00ff */
        /* <DEDUP_REMOVED lines=15> */
.L_x_120:
[----:B------:R-:W-:Y:S02]  /*1450*/  IMAD.MOV.U32 R0, RZ, RZ, R4 ;  /* 0x000000ffff007224 */ /* 0x000fe400078e0004 */
[----:B------:R-:W-:Y:S02]  /*1460*/  IMAD.MOV.U32 R4, RZ, RZ, R6 ;  /* 0x000000ffff047224 */ /* 0x000fe400078e0006 */
[----:B------:R-:W-:-:S04]  /*1470*/  IMAD.MOV.U32 R5, RZ, RZ, 0x0 ;  /* 0x00000000ff057424 */ /* 0x000fc800078e00ff */
[----:B------:R-:W-:Y:S05]  /*1480*/  RET.REL.NODEC R4 `(_Z13preatt_kernelPfS_iiii) ;  /* 0xffffffe804dc7950 */ /* 0x000fea0003c3ffff */
.L_x_121:
        /* <DEDUP_REMOVED lines=15> */
.L_x_126:


//--------------------- .nv.shared.reserved.0     --------------------------
	.section	.nv.shared.reserved.0,"aw",@nobits
	.weak		__nv_reservedSMEM_offset_0_alias
	.size		__nv_reservedSMEM_offset_0_alias, 0, 64
	.other		__nv_reservedSMEM_offset_0_alias,@"STO_CUDA_RESERVED_SHARED STV_DEFAULT"
__nv_reservedSMEM_offset_0_alias:
	.zero		0
	.zero		64


//--------------------- .nv.shared._Z14softmax_kernelPfS_iiii --------------------------
	.section	.nv.shared._Z14softmax_kernelPfS_iiii,"aw",@nobits
	.sectionflags	@""
	.align	4
.nv.shared._Z14softmax_kernelPfS_iiii:
	.zero		9216


//--------------------- .nv.constant0._Z24attention_forward_kernelPfS_S_S_iiii --------------------------
	.section	.nv.constant0._Z24attention_forward_kernelPfS_S_S_iiii,"a",@progbits
	.sectionflags	@""
	.align	4
.nv.constant0._Z24attention_forward_kernelPfS_S_S_iiii:
	.zero		944


//--------------------- .nv.constant0._Z17accumulate_kernelPfS_S_iiii --------------------------
	.section	.nv.constant0._Z17accumulate_kernelPfS_S_iiii,"a",@progbits
	.sectionflags	@""
	.align	4
.nv.constant0._Z17accumulate_kernelPfS_S_iiii:
	.zero		936


//--------------------- .nv.constant0._Z14softmax_kernelPfS_iiii --------------------------
	.section	.nv.constant0._Z14softmax_kernelPfS_iiii,"a",@progbits
	.sectionflags	@""
	.align	4
.nv.constant0._Z14softmax_kernelPfS_iiii:
	.zero		928


//--------------------- .nv.constant0._Z13preatt_kernelPfS_iiii --------------------------
	.section	.nv.constant0._Z13preatt_kernelPfS_iiii,"a",@progbits
	.sectionflags	@""
	.align	4
.nv.constant0._Z13preatt_kernelPfS_iiii:
	.zero		928


//--------------------- SYMBOLS --------------------------

	.type		.nv.reservedSmem.offset0,@object
	.size		.nv.reservedSmem.offset0,0x4
	.type		.nv.reservedSmem.cap,@object
	.size		.nv.reservedSmem.cap,0x4
